//
// Generated by NVIDIA NVVM Compiler
//
// Compiler Build ID: CL-36424714
// Cuda compilation tools, release 13.0, V13.0.88
// Based on NVVM 20.0.0
//

.version 9.0
.target sm_100
.address_size 64

	// .globl	trix_batch_f32

.visible .entry trix_batch_f32(
	.param .u64 .ptr .align 1 trix_batch_f32_param_0,
	.param .u64 .ptr .align 1 trix_batch_f32_param_1,
	.param .u32 trix_batch_f32_param_2,
	.param .u32 trix_batch_f32_param_3,
	.param .u32 trix_batch_f32_param_4,
	.param .u64 .ptr .align 1 trix_batch_f32_param_5
)
{
	.reg .pred 	%p<42>;
	.reg .b32 	%r<143>;
	.reg .b32 	%f<491>;
	.reg .b64 	%rd<58>;

	ld.param.u64 	%rd14, [trix_batch_f32_param_0];
	ld.param.u64 	%rd13, [trix_batch_f32_param_1];
	ld.param.u32 	%r90, [trix_batch_f32_param_2];
	ld.param.u32 	%r92, [trix_batch_f32_param_3];
	ld.param.u32 	%r91, [trix_batch_f32_param_4];
	ld.param.u64 	%rd15, [trix_batch_f32_param_5];
	cvta.to.global.u64 	%rd1, %rd15;
	cvta.to.global.u64 	%rd2, %rd14;
	mov.u32 	%r1, %ctaid.x;
	setp.ge.s32 	%p1, %r1, %r92;
	mov.u32 	%r93, %tid.x;
	setp.ne.s32 	%p2, %r93, 0;
	or.pred  	%p3, %p2, %p1;
	@%p3 bra 	$L__BB0_57;
	cvta.to.global.u64 	%rd16, %rd13;
	mul.wide.u32 	%rd17, %r1, 4;
	add.s64 	%rd18, %rd16, %rd17;
	ld.global.nc.u32 	%r2, [%rd18];
	min.s32 	%r94, %r90, %r2;
	setp.lt.s32 	%p4, %r94, 1;
	@%p4 bra 	$L__BB0_57;
	mul.lo.s32 	%r3, %r90, %r1;
	mul.wide.u32 	%rd19, %r3, 4;
	add.s64 	%rd3, %rd1, %rd19;
	mad.lo.s32 	%r95, %r2, 3, %r91;
	add.s32 	%r140, %r95, -3;
	add.s32 	%r142, %r95, -2;
	setp.lt.s32 	%p5, %r140, 0;
	@%p5 bra 	$L__BB0_15;
	min.s32 	%r97, %r142, %r90;
	max.s32 	%r6, %r97, 1;
	and.b32  	%r7, %r6, 15;
	setp.lt.s32 	%p6, %r97, 16;
	mov.b32 	%r115, 0;
	@%p6 bra 	$L__BB0_6;
	and.b32  	%r115, %r6, 2147483632;
	neg.s32 	%r113, %r115;
	add.s64 	%rd21, %rd19, %rd1;
	add.s64 	%rd56, %rd21, 32;
$L__BB0_5:
	.pragma "nounroll";
	mov.b32 	%r98, 2143289344;
	st.global.u32 	[%rd56+-32], %r98;
	st.global.u32 	[%rd56+-28], %r98;
	st.global.u32 	[%rd56+-24], %r98;
	st.global.u32 	[%rd56+-20], %r98;
	st.global.u32 	[%rd56+-16], %r98;
	st.global.u32 	[%rd56+-12], %r98;
	st.global.u32 	[%rd56+-8], %r98;
	st.global.u32 	[%rd56+-4], %r98;
	st.global.u32 	[%rd56], %r98;
	st.global.u32 	[%rd56+4], %r98;
	st.global.u32 	[%rd56+8], %r98;
	st.global.u32 	[%rd56+12], %r98;
	st.global.u32 	[%rd56+16], %r98;
	st.global.u32 	[%rd56+20], %r98;
	st.global.u32 	[%rd56+24], %r98;
	st.global.u32 	[%rd56+28], %r98;
	add.s32 	%r113, %r113, 16;
	add.s64 	%rd56, %rd56, 64;
	setp.ne.s32 	%p7, %r113, 0;
	@%p7 bra 	$L__BB0_5;
$L__BB0_6:
	setp.eq.s32 	%p8, %r7, 0;
	@%p8 bra 	$L__BB0_15;
	and.b32  	%r13, %r6, 7;
	setp.lt.u32 	%p9, %r7, 8;
	@%p9 bra 	$L__BB0_9;
	mul.wide.u32 	%rd22, %r115, 4;
	add.s64 	%rd23, %rd3, %rd22;
	mov.b32 	%r99, 2143289344;
	st.global.u32 	[%rd23], %r99;
	st.global.u32 	[%rd23+4], %r99;
	st.global.u32 	[%rd23+8], %r99;
	st.global.u32 	[%rd23+12], %r99;
	st.global.u32 	[%rd23+16], %r99;
	st.global.u32 	[%rd23+20], %r99;
	st.global.u32 	[%rd23+24], %r99;
	st.global.u32 	[%rd23+28], %r99;
	add.s32 	%r115, %r115, 8;
$L__BB0_9:
	setp.eq.s32 	%p10, %r13, 0;
	@%p10 bra 	$L__BB0_15;
	and.b32  	%r16, %r6, 3;
	setp.lt.u32 	%p11, %r13, 4;
	@%p11 bra 	$L__BB0_12;
	mul.wide.u32 	%rd24, %r115, 4;
	add.s64 	%rd25, %rd3, %rd24;
	mov.b32 	%r100, 2143289344;
	st.global.u32 	[%rd25], %r100;
	st.global.u32 	[%rd25+4], %r100;
	st.global.u32 	[%rd25+8], %r100;
	st.global.u32 	[%rd25+12], %r100;
	add.s32 	%r115, %r115, 4;
$L__BB0_12:
	setp.eq.s32 	%p12, %r16, 0;
	@%p12 bra 	$L__BB0_15;
	mul.wide.u32 	%rd26, %r115, 4;
	add.s64 	%rd28, %rd26, %rd19;
	add.s64 	%rd57, %rd1, %rd28;
	neg.s32 	%r117, %r16;
$L__BB0_14:
	.pragma "nounroll";
	mov.b32 	%r101, 2143289344;
	st.global.u32 	[%rd57], %r101;
	add.s64 	%rd57, %rd57, 4;
	add.s32 	%r117, %r117, 1;
	setp.ne.s32 	%p13, %r117, 0;
	@%p13 bra 	$L__BB0_14;
$L__BB0_15:
	setp.ge.s32 	%p14, %r142, %r90;
	@%p14 bra 	$L__BB0_57;
	cvt.rn.f32.u32 	%f92, %r2;
	add.f32 	%f93, %f92, 0f3F800000;
	mov.f32 	%f94, 0f40000000;
	div.rn.f32 	%f1, %f94, %f93;
	rcp.rn.f32 	%f2, %f92;
	add.s32 	%r127, %r2, %r91;
	add.s32 	%r102, %r91, 1;
	max.s32 	%r103, %r127, %r102;
	sub.s32 	%r23, %r103, %r91;
	and.b32  	%r24, %r23, 15;
	sub.s32 	%r104, %r91, %r103;
	setp.gt.u32 	%p15, %r104, -16;
	mov.f32 	%f442, 0f00000000;
	mov.u32 	%r120, %r91;
	@%p15 bra 	$L__BB0_19;
	and.b32  	%r105, %r23, -16;
	neg.s32 	%r118, %r105;
	add.s64 	%rd10, %rd2, 32;
	mov.f32 	%f442, 0f00000000;
	mov.u32 	%r120, %r91;
$L__BB0_18:
	.pragma "nounroll";
	mul.wide.s32 	%rd29, %r120, 4;
	add.s64 	%rd30, %rd10, %rd29;
	ld.global.nc.f32 	%f96, [%rd30+-32];
	add.f32 	%f97, %f442, %f96;
	ld.global.nc.f32 	%f98, [%rd30+-28];
	add.f32 	%f99, %f97, %f98;
	ld.global.nc.f32 	%f100, [%rd30+-24];
	add.f32 	%f101, %f99, %f100;
	ld.global.nc.f32 	%f102, [%rd30+-20];
	add.f32 	%f103, %f101, %f102;
	ld.global.nc.f32 	%f104, [%rd30+-16];
	add.f32 	%f105, %f103, %f104;
	ld.global.nc.f32 	%f106, [%rd30+-12];
	add.f32 	%f107, %f105, %f106;
	ld.global.nc.f32 	%f108, [%rd30+-8];
	add.f32 	%f109, %f107, %f108;
	ld.global.nc.f32 	%f110, [%rd30+-4];
	add.f32 	%f111, %f109, %f110;
	ld.global.nc.f32 	%f112, [%rd30];
	add.f32 	%f113, %f111, %f112;
	ld.global.nc.f32 	%f114, [%rd30+4];
	add.f32 	%f115, %f113, %f114;
	ld.global.nc.f32 	%f116, [%rd30+8];
	add.f32 	%f117, %f115, %f116;
	ld.global.nc.f32 	%f118, [%rd30+12];
	add.f32 	%f119, %f117, %f118;
	ld.global.nc.f32 	%f120, [%rd30+16];
	add.f32 	%f121, %f119, %f120;
	ld.global.nc.f32 	%f122, [%rd30+20];
	add.f32 	%f123, %f121, %f122;
	ld.global.nc.f32 	%f124, [%rd30+24];
	add.f32 	%f125, %f123, %f124;
	ld.global.nc.f32 	%f126, [%rd30+28];
	add.f32 	%f442, %f125, %f126;
	add.s32 	%r120, %r120, 16;
	add.s32 	%r118, %r118, 16;
	setp.ne.s32 	%p16, %r118, 0;
	@%p16 bra 	$L__BB0_18;
$L__BB0_19:
	setp.eq.s32 	%p17, %r24, 0;
	@%p17 bra 	$L__BB0_28;
	and.b32  	%r31, %r23, 7;
	setp.lt.u32 	%p18, %r24, 8;
	@%p18 bra 	$L__BB0_22;
	mul.wide.s32 	%rd31, %r120, 4;
	add.s64 	%rd32, %rd2, %rd31;
	ld.global.nc.f32 	%f128, [%rd32];
	add.f32 	%f129, %f442, %f128;
	ld.global.nc.f32 	%f130, [%rd32+4];
	add.f32 	%f131, %f129, %f130;
	ld.global.nc.f32 	%f132, [%rd32+8];
	add.f32 	%f133, %f131, %f132;
	ld.global.nc.f32 	%f134, [%rd32+12];
	add.f32 	%f135, %f133, %f134;
	ld.global.nc.f32 	%f136, [%rd32+16];
	add.f32 	%f137, %f135, %f136;
	ld.global.nc.f32 	%f138, [%rd32+20];
	add.f32 	%f139, %f137, %f138;
	ld.global.nc.f32 	%f140, [%rd32+24];
	add.f32 	%f141, %f139, %f140;
	ld.global.nc.f32 	%f142, [%rd32+28];
	add.f32 	%f442, %f141, %f142;
	add.s32 	%r120, %r120, 8;
$L__BB0_22:
	setp.eq.s32 	%p19, %r31, 0;
	@%p19 bra 	$L__BB0_28;
	and.b32  	%r34, %r23, 3;
	setp.lt.u32 	%p20, %r31, 4;
	@%p20 bra 	$L__BB0_25;
	mul.wide.s32 	%rd33, %r120, 4;
	add.s64 	%rd34, %rd2, %rd33;
	ld.global.nc.f32 	%f144, [%rd34];
	add.f32 	%f145, %f442, %f144;
	ld.global.nc.f32 	%f146, [%rd34+4];
	add.f32 	%f147, %f145, %f146;
	ld.global.nc.f32 	%f148, [%rd34+8];
	add.f32 	%f149, %f147, %f148;
	ld.global.nc.f32 	%f150, [%rd34+12];
	add.f32 	%f442, %f149, %f150;
	add.s32 	%r120, %r120, 4;
$L__BB0_25:
	setp.eq.s32 	%p21, %r34, 0;
	@%p21 bra 	$L__BB0_28;
	neg.s32 	%r123, %r34;
$L__BB0_27:
	.pragma "nounroll";
	mul.wide.s32 	%rd35, %r120, 4;
	add.s64 	%rd36, %rd2, %rd35;
	ld.global.nc.f32 	%f151, [%rd36];
	add.f32 	%f442, %f442, %f151;
	add.s32 	%r120, %r120, 1;
	add.s32 	%r123, %r123, 1;
	setp.ne.s32 	%p22, %r123, 0;
	@%p22 bra 	$L__BB0_27;
$L__BB0_28:
	mul.f32 	%f485, %f2, %f442;
	shl.b32 	%r42, %r2, 1;
	add.s32 	%r133, %r91, %r42;
	add.s32 	%r136, %r133, -1;
	setp.ge.s32 	%p23, %r127, %r136;
	mov.f32 	%f460, %f485;
	@%p23 bra 	$L__BB0_41;
	add.s32 	%r44, %r2, -1;
	add.s32 	%r107, %r2, -2;
	and.b32  	%r45, %r44, 15;
	setp.lt.u32 	%p24, %r107, 15;
	mov.f32 	%f460, %f485;
	@%p24 bra 	$L__BB0_32;
	and.b32  	%r108, %r44, -16;
	neg.s32 	%r125, %r108;
	add.s64 	%rd11, %rd2, 32;
	mov.f32 	%f460, %f485;
$L__BB0_31:
	.pragma "nounroll";
	mul.wide.s32 	%rd37, %r127, 4;
	add.s64 	%rd38, %rd11, %rd37;
	ld.global.nc.f32 	%f153, [%rd38+-32];
	sub.f32 	%f154, %f153, %f485;
	fma.rn.f32 	%f155, %f1, %f154, %f485;
	add.f32 	%f156, %f460, %f155;
	ld.global.nc.f32 	%f157, [%rd38+-28];
	sub.f32 	%f158, %f157, %f155;
	fma.rn.f32 	%f159, %f1, %f158, %f155;
	add.f32 	%f160, %f156, %f159;
	ld.global.nc.f32 	%f161, [%rd38+-24];
	sub.f32 	%f162, %f161, %f159;
	fma.rn.f32 	%f163, %f1, %f162, %f159;
	add.f32 	%f164, %f160, %f163;
	ld.global.nc.f32 	%f165, [%rd38+-20];
	sub.f32 	%f166, %f165, %f163;
	fma.rn.f32 	%f167, %f1, %f166, %f163;
	add.f32 	%f168, %f164, %f167;
	ld.global.nc.f32 	%f169, [%rd38+-16];
	sub.f32 	%f170, %f169, %f167;
	fma.rn.f32 	%f171, %f1, %f170, %f167;
	add.f32 	%f172, %f168, %f171;
	ld.global.nc.f32 	%f173, [%rd38+-12];
	sub.f32 	%f174, %f173, %f171;
	fma.rn.f32 	%f175, %f1, %f174, %f171;
	add.f32 	%f176, %f172, %f175;
	ld.global.nc.f32 	%f177, [%rd38+-8];
	sub.f32 	%f178, %f177, %f175;
	fma.rn.f32 	%f179, %f1, %f178, %f175;
	add.f32 	%f180, %f176, %f179;
	ld.global.nc.f32 	%f181, [%rd38+-4];
	sub.f32 	%f182, %f181, %f179;
	fma.rn.f32 	%f183, %f1, %f182, %f179;
	add.f32 	%f184, %f180, %f183;
	ld.global.nc.f32 	%f185, [%rd38];
	sub.f32 	%f186, %f185, %f183;
	fma.rn.f32 	%f187, %f1, %f186, %f183;
	add.f32 	%f188, %f184, %f187;
	ld.global.nc.f32 	%f189, [%rd38+4];
	sub.f32 	%f190, %f189, %f187;
	fma.rn.f32 	%f191, %f1, %f190, %f187;
	add.f32 	%f192, %f188, %f191;
	ld.global.nc.f32 	%f193, [%rd38+8];
	sub.f32 	%f194, %f193, %f191;
	fma.rn.f32 	%f195, %f1, %f194, %f191;
	add.f32 	%f196, %f192, %f195;
	ld.global.nc.f32 	%f197, [%rd38+12];
	sub.f32 	%f198, %f197, %f195;
	fma.rn.f32 	%f199, %f1, %f198, %f195;
	add.f32 	%f200, %f196, %f199;
	ld.global.nc.f32 	%f201, [%rd38+16];
	sub.f32 	%f202, %f201, %f199;
	fma.rn.f32 	%f203, %f1, %f202, %f199;
	add.f32 	%f204, %f200, %f203;
	ld.global.nc.f32 	%f205, [%rd38+20];
	sub.f32 	%f206, %f205, %f203;
	fma.rn.f32 	%f207, %f1, %f206, %f203;
	add.f32 	%f208, %f204, %f207;
	ld.global.nc.f32 	%f209, [%rd38+24];
	sub.f32 	%f210, %f209, %f207;
	fma.rn.f32 	%f211, %f1, %f210, %f207;
	add.f32 	%f212, %f208, %f211;
	ld.global.nc.f32 	%f213, [%rd38+28];
	sub.f32 	%f214, %f213, %f211;
	fma.rn.f32 	%f485, %f1, %f214, %f211;
	add.f32 	%f460, %f212, %f485;
	add.s32 	%r127, %r127, 16;
	add.s32 	%r125, %r125, 16;
	setp.ne.s32 	%p25, %r125, 0;
	@%p25 bra 	$L__BB0_31;
$L__BB0_32:
	setp.eq.s32 	%p26, %r45, 0;
	@%p26 bra 	$L__BB0_41;
	and.b32  	%r52, %r44, 7;
	setp.lt.u32 	%p27, %r45, 8;
	@%p27 bra 	$L__BB0_35;
	mul.wide.s32 	%rd39, %r127, 4;
	add.s64 	%rd40, %rd2, %rd39;
	ld.global.nc.f32 	%f216, [%rd40];
	sub.f32 	%f217, %f216, %f485;
	fma.rn.f32 	%f218, %f1, %f217, %f485;
	add.f32 	%f219, %f460, %f218;
	ld.global.nc.f32 	%f220, [%rd40+4];
	sub.f32 	%f221, %f220, %f218;
	fma.rn.f32 	%f222, %f1, %f221, %f218;
	add.f32 	%f223, %f219, %f222;
	ld.global.nc.f32 	%f224, [%rd40+8];
	sub.f32 	%f225, %f224, %f222;
	fma.rn.f32 	%f226, %f1, %f225, %f222;
	add.f32 	%f227, %f223, %f226;
	ld.global.nc.f32 	%f228, [%rd40+12];
	sub.f32 	%f229, %f228, %f226;
	fma.rn.f32 	%f230, %f1, %f229, %f226;
	add.f32 	%f231, %f227, %f230;
	ld.global.nc.f32 	%f232, [%rd40+16];
	sub.f32 	%f233, %f232, %f230;
	fma.rn.f32 	%f234, %f1, %f233, %f230;
	add.f32 	%f235, %f231, %f234;
	ld.global.nc.f32 	%f236, [%rd40+20];
	sub.f32 	%f237, %f236, %f234;
	fma.rn.f32 	%f238, %f1, %f237, %f234;
	add.f32 	%f239, %f235, %f238;
	ld.global.nc.f32 	%f240, [%rd40+24];
	sub.f32 	%f241, %f240, %f238;
	fma.rn.f32 	%f242, %f1, %f241, %f238;
	add.f32 	%f243, %f239, %f242;
	ld.global.nc.f32 	%f244, [%rd40+28];
	sub.f32 	%f245, %f244, %f242;
	fma.rn.f32 	%f485, %f1, %f245, %f242;
	add.f32 	%f460, %f243, %f485;
	add.s32 	%r127, %r127, 8;
$L__BB0_35:
	setp.eq.s32 	%p28, %r52, 0;
	@%p28 bra 	$L__BB0_41;
	and.b32  	%r55, %r44, 3;
	setp.lt.u32 	%p29, %r52, 4;
	@%p29 bra 	$L__BB0_38;
	mul.wide.s32 	%rd41, %r127, 4;
	add.s64 	%rd42, %rd2, %rd41;
	ld.global.nc.f32 	%f247, [%rd42];
	sub.f32 	%f248, %f247, %f485;
	fma.rn.f32 	%f249, %f1, %f248, %f485;
	add.f32 	%f250, %f460, %f249;
	ld.global.nc.f32 	%f251, [%rd42+4];
	sub.f32 	%f252, %f251, %f249;
	fma.rn.f32 	%f253, %f1, %f252, %f249;
	add.f32 	%f254, %f250, %f253;
	ld.global.nc.f32 	%f255, [%rd42+8];
	sub.f32 	%f256, %f255, %f253;
	fma.rn.f32 	%f257, %f1, %f256, %f253;
	add.f32 	%f258, %f254, %f257;
	ld.global.nc.f32 	%f259, [%rd42+12];
	sub.f32 	%f260, %f259, %f257;
	fma.rn.f32 	%f485, %f1, %f260, %f257;
	add.f32 	%f460, %f258, %f485;
	add.s32 	%r127, %r127, 4;
$L__BB0_38:
	setp.eq.s32 	%p30, %r55, 0;
	@%p30 bra 	$L__BB0_41;
	neg.s32 	%r130, %r55;
$L__BB0_40:
	.pragma "nounroll";
	mul.wide.s32 	%rd43, %r127, 4;
	add.s64 	%rd44, %rd2, %rd43;
	ld.global.nc.f32 	%f261, [%rd44];
	sub.f32 	%f262, %f261, %f485;
	fma.rn.f32 	%f485, %f1, %f262, %f485;
	add.f32 	%f460, %f460, %f485;
	add.s32 	%r127, %r127, 1;
	add.s32 	%r130, %r130, 1;
	setp.ne.s32 	%p31, %r130, 0;
	@%p31 bra 	$L__BB0_40;
$L__BB0_41:
	mul.f32 	%f486, %f2, %f460;
	setp.ge.s32 	%p32, %r136, %r142;
	mov.f32 	%f487, %f486;
	@%p32 bra 	$L__BB0_55;
	add.s32 	%r63, %r2, -1;
	add.s32 	%r109, %r2, -2;
	and.b32  	%r64, %r63, 15;
	setp.lt.u32 	%p33, %r109, 15;
	mov.f32 	%f487, %f486;
	@%p33 bra 	$L__BB0_46;
	and.b32  	%r110, %r63, -16;
	neg.s32 	%r132, %r110;
	add.s64 	%rd12, %rd2, 32;
	mov.f32 	%f487, %f486;
$L__BB0_44:
	.pragma "nounroll";
	mul.wide.s32 	%rd45, %r136, 4;
	add.s64 	%rd46, %rd12, %rd45;
	ld.global.nc.f32 	%f264, [%rd46+-32];
	sub.f32 	%f265, %f264, %f485;
	fma.rn.f32 	%f266, %f1, %f265, %f485;
	sub.f32 	%f267, %f266, %f486;
	fma.rn.f32 	%f268, %f1, %f267, %f486;
	add.f32 	%f269, %f487, %f268;
	ld.global.nc.f32 	%f270, [%rd46+-28];
	sub.f32 	%f271, %f270, %f266;
	fma.rn.f32 	%f272, %f1, %f271, %f266;
	sub.f32 	%f273, %f272, %f268;
	fma.rn.f32 	%f274, %f1, %f273, %f268;
	add.f32 	%f275, %f269, %f274;
	ld.global.nc.f32 	%f276, [%rd46+-24];
	sub.f32 	%f277, %f276, %f272;
	fma.rn.f32 	%f278, %f1, %f277, %f272;
	sub.f32 	%f279, %f278, %f274;
	fma.rn.f32 	%f280, %f1, %f279, %f274;
	add.f32 	%f281, %f275, %f280;
	ld.global.nc.f32 	%f282, [%rd46+-20];
	sub.f32 	%f283, %f282, %f278;
	fma.rn.f32 	%f284, %f1, %f283, %f278;
	sub.f32 	%f285, %f284, %f280;
	fma.rn.f32 	%f286, %f1, %f285, %f280;
	add.f32 	%f287, %f281, %f286;
	ld.global.nc.f32 	%f288, [%rd46+-16];
	sub.f32 	%f289, %f288, %f284;
	fma.rn.f32 	%f290, %f1, %f289, %f284;
	sub.f32 	%f291, %f290, %f286;
	fma.rn.f32 	%f292, %f1, %f291, %f286;
	add.f32 	%f293, %f287, %f292;
	ld.global.nc.f32 	%f294, [%rd46+-12];
	sub.f32 	%f295, %f294, %f290;
	fma.rn.f32 	%f296, %f1, %f295, %f290;
	sub.f32 	%f297, %f296, %f292;
	fma.rn.f32 	%f298, %f1, %f297, %f292;
	add.f32 	%f299, %f293, %f298;
	ld.global.nc.f32 	%f300, [%rd46+-8];
	sub.f32 	%f301, %f300, %f296;
	fma.rn.f32 	%f302, %f1, %f301, %f296;
	sub.f32 	%f303, %f302, %f298;
	fma.rn.f32 	%f304, %f1, %f303, %f298;
	add.f32 	%f305, %f299, %f304;
	ld.global.nc.f32 	%f306, [%rd46+-4];
	sub.f32 	%f307, %f306, %f302;
	fma.rn.f32 	%f308, %f1, %f307, %f302;
	sub.f32 	%f309, %f308, %f304;
	fma.rn.f32 	%f310, %f1, %f309, %f304;
	add.f32 	%f311, %f305, %f310;
	ld.global.nc.f32 	%f312, [%rd46];
	sub.f32 	%f313, %f312, %f308;
	fma.rn.f32 	%f314, %f1, %f313, %f308;
	sub.f32 	%f315, %f314, %f310;
	fma.rn.f32 	%f316, %f1, %f315, %f310;
	add.f32 	%f317, %f311, %f316;
	ld.global.nc.f32 	%f318, [%rd46+4];
	sub.f32 	%f319, %f318, %f314;
	fma.rn.f32 	%f320, %f1, %f319, %f314;
	sub.f32 	%f321, %f320, %f316;
	fma.rn.f32 	%f322, %f1, %f321, %f316;
	add.f32 	%f323, %f317, %f322;
	ld.global.nc.f32 	%f324, [%rd46+8];
	sub.f32 	%f325, %f324, %f320;
	fma.rn.f32 	%f326, %f1, %f325, %f320;
	sub.f32 	%f327, %f326, %f322;
	fma.rn.f32 	%f328, %f1, %f327, %f322;
	add.f32 	%f329, %f323, %f328;
	ld.global.nc.f32 	%f330, [%rd46+12];
	sub.f32 	%f331, %f330, %f326;
	fma.rn.f32 	%f332, %f1, %f331, %f326;
	sub.f32 	%f333, %f332, %f328;
	fma.rn.f32 	%f334, %f1, %f333, %f328;
	add.f32 	%f335, %f329, %f334;
	ld.global.nc.f32 	%f336, [%rd46+16];
	sub.f32 	%f337, %f336, %f332;
	fma.rn.f32 	%f338, %f1, %f337, %f332;
	sub.f32 	%f339, %f338, %f334;
	fma.rn.f32 	%f340, %f1, %f339, %f334;
	add.f32 	%f341, %f335, %f340;
	ld.global.nc.f32 	%f342, [%rd46+20];
	sub.f32 	%f343, %f342, %f338;
	fma.rn.f32 	%f344, %f1, %f343, %f338;
	sub.f32 	%f345, %f344, %f340;
	fma.rn.f32 	%f346, %f1, %f345, %f340;
	add.f32 	%f347, %f341, %f346;
	ld.global.nc.f32 	%f348, [%rd46+24];
	sub.f32 	%f349, %f348, %f344;
	fma.rn.f32 	%f350, %f1, %f349, %f344;
	sub.f32 	%f351, %f350, %f346;
	fma.rn.f32 	%f352, %f1, %f351, %f346;
	add.f32 	%f353, %f347, %f352;
	ld.global.nc.f32 	%f354, [%rd46+28];
	sub.f32 	%f355, %f354, %f350;
	fma.rn.f32 	%f485, %f1, %f355, %f350;
	sub.f32 	%f356, %f485, %f352;
	fma.rn.f32 	%f486, %f1, %f356, %f352;
	add.f32 	%f487, %f353, %f486;
	add.s32 	%r136, %r136, 16;
	add.s32 	%r133, %r133, 16;
	add.s32 	%r132, %r132, 16;
	setp.ne.s32 	%p34, %r132, 0;
	@%p34 bra 	$L__BB0_44;
	add.s32 	%r136, %r133, -1;
$L__BB0_46:
	setp.eq.s32 	%p35, %r64, 0;
	@%p35 bra 	$L__BB0_55;
	and.b32  	%r75, %r63, 7;
	setp.lt.u32 	%p36, %r64, 8;
	@%p36 bra 	$L__BB0_49;
	mul.wide.s32 	%rd47, %r136, 4;
	add.s64 	%rd48, %rd2, %rd47;
	ld.global.nc.f32 	%f358, [%rd48];
	sub.f32 	%f359, %f358, %f485;
	fma.rn.f32 	%f360, %f1, %f359, %f485;
	sub.f32 	%f361, %f360, %f486;
	fma.rn.f32 	%f362, %f1, %f361, %f486;
	add.f32 	%f363, %f487, %f362;
	ld.global.nc.f32 	%f364, [%rd48+4];
	sub.f32 	%f365, %f364, %f360;
	fma.rn.f32 	%f366, %f1, %f365, %f360;
	sub.f32 	%f367, %f366, %f362;
	fma.rn.f32 	%f368, %f1, %f367, %f362;
	add.f32 	%f369, %f363, %f368;
	ld.global.nc.f32 	%f370, [%rd48+8];
	sub.f32 	%f371, %f370, %f366;
	fma.rn.f32 	%f372, %f1, %f371, %f366;
	sub.f32 	%f373, %f372, %f368;
	fma.rn.f32 	%f374, %f1, %f373, %f368;
	add.f32 	%f375, %f369, %f374;
	ld.global.nc.f32 	%f376, [%rd48+12];
	sub.f32 	%f377, %f376, %f372;
	fma.rn.f32 	%f378, %f1, %f377, %f372;
	sub.f32 	%f379, %f378, %f374;
	fma.rn.f32 	%f380, %f1, %f379, %f374;
	add.f32 	%f381, %f375, %f380;
	ld.global.nc.f32 	%f382, [%rd48+16];
	sub.f32 	%f383, %f382, %f378;
	fma.rn.f32 	%f384, %f1, %f383, %f378;
	sub.f32 	%f385, %f384, %f380;
	fma.rn.f32 	%f386, %f1, %f385, %f380;
	add.f32 	%f387, %f381, %f386;
	ld.global.nc.f32 	%f388, [%rd48+20];
	sub.f32 	%f389, %f388, %f384;
	fma.rn.f32 	%f390, %f1, %f389, %f384;
	sub.f32 	%f391, %f390, %f386;
	fma.rn.f32 	%f392, %f1, %f391, %f386;
	add.f32 	%f393, %f387, %f392;
	ld.global.nc.f32 	%f394, [%rd48+24];
	sub.f32 	%f395, %f394, %f390;
	fma.rn.f32 	%f396, %f1, %f395, %f390;
	sub.f32 	%f397, %f396, %f392;
	fma.rn.f32 	%f398, %f1, %f397, %f392;
	add.f32 	%f399, %f393, %f398;
	ld.global.nc.f32 	%f400, [%rd48+28];
	sub.f32 	%f401, %f400, %f396;
	fma.rn.f32 	%f485, %f1, %f401, %f396;
	sub.f32 	%f402, %f485, %f398;
	fma.rn.f32 	%f486, %f1, %f402, %f398;
	add.f32 	%f487, %f399, %f486;
	add.s32 	%r136, %r136, 8;
$L__BB0_49:
	setp.eq.s32 	%p37, %r75, 0;
	@%p37 bra 	$L__BB0_55;
	and.b32  	%r78, %r63, 3;
	setp.lt.u32 	%p38, %r75, 4;
	@%p38 bra 	$L__BB0_52;
	mul.wide.s32 	%rd49, %r136, 4;
	add.s64 	%rd50, %rd2, %rd49;
	ld.global.nc.f32 	%f404, [%rd50];
	sub.f32 	%f405, %f404, %f485;
	fma.rn.f32 	%f406, %f1, %f405, %f485;
	sub.f32 	%f407, %f406, %f486;
	fma.rn.f32 	%f408, %f1, %f407, %f486;
	add.f32 	%f409, %f487, %f408;
	ld.global.nc.f32 	%f410, [%rd50+4];
	sub.f32 	%f411, %f410, %f406;
	fma.rn.f32 	%f412, %f1, %f411, %f406;
	sub.f32 	%f413, %f412, %f408;
	fma.rn.f32 	%f414, %f1, %f413, %f408;
	add.f32 	%f415, %f409, %f414;
	ld.global.nc.f32 	%f416, [%rd50+8];
	sub.f32 	%f417, %f416, %f412;
	fma.rn.f32 	%f418, %f1, %f417, %f412;
	sub.f32 	%f419, %f418, %f414;
	fma.rn.f32 	%f420, %f1, %f419, %f414;
	add.f32 	%f421, %f415, %f420;
	ld.global.nc.f32 	%f422, [%rd50+12];
	sub.f32 	%f423, %f422, %f418;
	fma.rn.f32 	%f485, %f1, %f423, %f418;
	sub.f32 	%f424, %f485, %f420;
	fma.rn.f32 	%f486, %f1, %f424, %f420;
	add.f32 	%f487, %f421, %f486;
	add.s32 	%r136, %r136, 4;
$L__BB0_52:
	setp.eq.s32 	%p39, %r78, 0;
	@%p39 bra 	$L__BB0_55;
	neg.s32 	%r138, %r78;
$L__BB0_54:
	.pragma "nounroll";
	mul.wide.s32 	%rd51, %r136, 4;
	add.s64 	%rd52, %rd2, %rd51;
	ld.global.nc.f32 	%f425, [%rd52];
	sub.f32 	%f426, %f425, %f485;
	fma.rn.f32 	%f485, %f1, %f426, %f485;
	sub.f32 	%f427, %f485, %f486;
	fma.rn.f32 	%f486, %f1, %f427, %f486;
	add.f32 	%f487, %f487, %f486;
	add.s32 	%r136, %r136, 1;
	add.s32 	%r138, %r138, 1;
	setp.ne.s32 	%p40, %r138, 0;
	@%p40 bra 	$L__BB0_54;
$L__BB0_55:
	mul.f32 	%f488, %f2, %f487;
	mov.b32 	%r141, 2;
$L__BB0_56:
	mul.wide.s32 	%rd53, %r142, 4;
	add.s64 	%rd54, %rd2, %rd53;
	ld.global.nc.f32 	%f428, [%rd54];
	sub.f32 	%f429, %f428, %f485;
	fma.rn.f32 	%f485, %f1, %f429, %f485;
	sub.f32 	%f430, %f485, %f486;
	fma.rn.f32 	%f486, %f1, %f430, %f486;
	sub.f32 	%f431, %f486, %f488;
	fma.rn.f32 	%f89, %f1, %f431, %f488;
	sub.f32 	%f432, %f89, %f488;
	mul.f32 	%f433, %f432, 0f461C4000;
	add.s64 	%rd55, %rd3, %rd53;
	st.global.f32 	[%rd55], %f433;
	add.s32 	%r140, %r141, %r140;
	setp.lt.s32 	%p41, %r140, %r90;
	mov.b32 	%r141, 1;
	mov.f32 	%f488, %f89;
	mov.u32 	%r142, %r140;
	@%p41 bra 	$L__BB0_56;
$L__BB0_57:
	ret;

}
	// .globl	trix_many_series_one_param_f32
.visible .entry trix_many_series_one_param_f32(
	.param .u64 .ptr .align 1 trix_many_series_one_param_f32_param_0,
	.param .u32 trix_many_series_one_param_f32_param_1,
	.param .u32 trix_many_series_one_param_f32_param_2,
	.param .u32 trix_many_series_one_param_f32_param_3,
	.param .u64 .ptr .align 1 trix_many_series_one_param_f32_param_4,
	.param .u64 .ptr .align 1 trix_many_series_one_param_f32_param_5
)
{
	.reg .pred 	%p<102>;
	.reg .b32 	%r<272>;
	.reg .b32 	%f<650>;
	.reg .b64 	%rd<76>;

	ld.param.u64 	%rd4, [trix_many_series_one_param_f32_param_0];
	ld.param.u32 	%r102, [trix_many_series_one_param_f32_param_1];
	ld.param.u32 	%r103, [trix_many_series_one_param_f32_param_2];
	ld.param.u32 	%r104, [trix_many_series_one_param_f32_param_3];
	ld.param.u64 	%rd3, [trix_many_series_one_param_f32_param_4];
	ld.param.u64 	%rd5, [trix_many_series_one_param_f32_param_5];
	cvta.to.global.u64 	%rd1, %rd5;
	cvta.to.global.u64 	%rd2, %rd4;
	mov.u32 	%r1, %ctaid.x;
	setp.ge.s32 	%p1, %r1, %r103;
	mov.u32 	%r105, %tid.x;
	setp.ne.s32 	%p2, %r105, 0;
	or.pred  	%p3, %p2, %p1;
	@%p3 bra 	$L__BB1_44;
	min.s32 	%r106, %r102, %r104;
	setp.lt.s32 	%p4, %r106, 1;
	@%p4 bra 	$L__BB1_44;
	cvta.to.global.u64 	%rd6, %rd3;
	mul.wide.u32 	%rd7, %r1, 4;
	add.s64 	%rd8, %rd6, %rd7;
	ld.global.nc.u32 	%r107, [%rd8];
	max.s32 	%r2, %r107, 0;
	mul.lo.s32 	%r3, %r102, 3;
	add.s32 	%r108, %r3, %r2;
	add.s32 	%r269, %r108, -3;
	add.s32 	%r5, %r108, -2;
	setp.lt.s32 	%p5, %r269, 0;
	@%p5 bra 	$L__BB1_14;
	min.s32 	%r110, %r5, %r104;
	max.s32 	%r6, %r110, 1;
	and.b32  	%r7, %r6, 7;
	setp.lt.s32 	%p6, %r110, 8;
	mov.b32 	%r243, 0;
	@%p6 bra 	$L__BB1_6;
	and.b32  	%r243, %r6, 2147483640;
	neg.s32 	%r241, %r243;
	shl.b32 	%r10, %r103, 3;
	mul.wide.s32 	%rd11, %r103, 4;
	mov.u32 	%r240, %r1;
$L__BB1_5:
	.pragma "nounroll";
	mul.wide.s32 	%rd9, %r240, 4;
	add.s64 	%rd10, %rd1, %rd9;
	mov.b32 	%r111, 2143289344;
	st.global.u32 	[%rd10], %r111;
	add.s64 	%rd12, %rd10, %rd11;
	st.global.u32 	[%rd12], %r111;
	add.s64 	%rd13, %rd12, %rd11;
	st.global.u32 	[%rd13], %r111;
	add.s64 	%rd14, %rd13, %rd11;
	st.global.u32 	[%rd14], %r111;
	add.s64 	%rd15, %rd14, %rd11;
	st.global.u32 	[%rd15], %r111;
	add.s64 	%rd16, %rd15, %rd11;
	st.global.u32 	[%rd16], %r111;
	add.s64 	%rd17, %rd16, %rd11;
	st.global.u32 	[%rd17], %r111;
	add.s64 	%rd18, %rd17, %rd11;
	st.global.u32 	[%rd18], %r111;
	add.s32 	%r241, %r241, 8;
	add.s32 	%r240, %r240, %r10;
	setp.ne.s32 	%p7, %r241, 0;
	@%p7 bra 	$L__BB1_5;
$L__BB1_6:
	setp.eq.s32 	%p8, %r7, 0;
	@%p8 bra 	$L__BB1_14;
	and.b32  	%r16, %r6, 3;
	setp.lt.u32 	%p9, %r7, 4;
	@%p9 bra 	$L__BB1_9;
	mad.lo.s32 	%r112, %r243, %r103, %r1;
	mul.wide.s32 	%rd19, %r112, 4;
	add.s64 	%rd20, %rd1, %rd19;
	mov.b32 	%r113, 2143289344;
	st.global.u32 	[%rd20], %r113;
	mul.wide.s32 	%rd21, %r103, 4;
	add.s64 	%rd22, %rd20, %rd21;
	st.global.u32 	[%rd22], %r113;
	add.s64 	%rd23, %rd22, %rd21;
	st.global.u32 	[%rd23], %r113;
	add.s64 	%rd24, %rd23, %rd21;
	st.global.u32 	[%rd24], %r113;
	add.s32 	%r243, %r243, 4;
$L__BB1_9:
	setp.eq.s32 	%p10, %r16, 0;
	@%p10 bra 	$L__BB1_14;
	setp.eq.s32 	%p11, %r16, 1;
	@%p11 bra 	$L__BB1_12;
	mad.lo.s32 	%r114, %r243, %r103, %r1;
	mul.wide.s32 	%rd25, %r114, 4;
	add.s64 	%rd26, %rd1, %rd25;
	mov.b32 	%r115, 2143289344;
	st.global.u32 	[%rd26], %r115;
	mul.wide.s32 	%rd27, %r103, 4;
	add.s64 	%rd28, %rd26, %rd27;
	st.global.u32 	[%rd28], %r115;
	add.s32 	%r243, %r243, 2;
$L__BB1_12:
	and.b32  	%r116, %r6, 1;
	setp.eq.b32 	%p12, %r116, 1;
	not.pred 	%p13, %p12;
	@%p13 bra 	$L__BB1_14;
	mad.lo.s32 	%r117, %r243, %r103, %r1;
	mul.wide.s32 	%rd29, %r117, 4;
	add.s64 	%rd30, %rd1, %rd29;
	mov.b32 	%r118, 2143289344;
	st.global.u32 	[%rd30], %r118;
$L__BB1_14:
	setp.ge.s32 	%p14, %r5, %r104;
	@%p14 bra 	$L__BB1_44;
	cvt.rn.f32.u32 	%f68, %r102;
	add.f32 	%f69, %f68, 0f3F800000;
	mov.f32 	%f70, 0f40000000;
	div.rn.f32 	%f1, %f70, %f69;
	rcp.rn.f32 	%f2, %f68;
	add.s32 	%r259, %r2, %r102;
	add.s32 	%r22, %r2, 1;
	max.s32 	%r119, %r259, %r22;
	sub.s32 	%r23, %r119, %r2;
	and.b32  	%r24, %r23, 3;
	sub.s32 	%r120, %r2, %r119;
	setp.gt.u32 	%p15, %r120, -4;
	mov.f32 	%f612, 0f00000000;
	mov.u32 	%r251, %r2;
	@%p15 bra 	$L__BB1_18;
	mad.lo.s32 	%r249, %r103, %r22, %r1;
	shl.b32 	%r26, %r103, 2;
	add.s32 	%r121, %r2, 2;
	mad.lo.s32 	%r248, %r103, %r121, %r1;
	add.s32 	%r122, %r2, 3;
	mad.lo.s32 	%r247, %r103, %r122, %r1;
	mad.lo.s32 	%r246, %r103, %r2, %r1;
	and.b32  	%r123, %r23, -4;
	neg.s32 	%r245, %r123;
	mov.f32 	%f612, 0f00000000;
	mov.u32 	%r251, %r2;
$L__BB1_17:
	.pragma "nounroll";
	mul.wide.u32 	%rd31, %r246, 4;
	add.s64 	%rd32, %rd2, %rd31;
	ld.global.nc.f32 	%f72, [%rd32];
	setp.lt.f32 	%p16, %f72, 0f00800000;
	mul.f32 	%f73, %f72, 0f4B000000;
	selp.f32 	%f74, %f73, %f72, %p16;
	selp.f32 	%f75, 0fC1B80000, 0f00000000, %p16;
	mov.b32 	%r124, %f74;
	add.s32 	%r125, %r124, -1059760811;
	and.b32  	%r126, %r125, -8388608;
	sub.s32 	%r127, %r124, %r126;
	mov.b32 	%f76, %r127;
	cvt.rn.f32.s32 	%f77, %r126;
	fma.rn.f32 	%f78, %f77, 0f34000000, %f75;
	add.f32 	%f79, %f76, 0fBF800000;
	fma.rn.f32 	%f80, %f79, 0fBE055027, 0f3E1039F6;
	fma.rn.f32 	%f81, %f80, %f79, 0fBDF8CDCC;
	fma.rn.f32 	%f82, %f81, %f79, 0f3E0F2955;
	fma.rn.f32 	%f83, %f82, %f79, 0fBE2AD8B9;
	fma.rn.f32 	%f84, %f83, %f79, 0f3E4CED0B;
	fma.rn.f32 	%f85, %f84, %f79, 0fBE7FFF22;
	fma.rn.f32 	%f86, %f85, %f79, 0f3EAAAA78;
	fma.rn.f32 	%f87, %f86, %f79, 0fBF000000;
	mul.f32 	%f88, %f79, %f87;
	fma.rn.f32 	%f89, %f88, %f79, %f79;
	fma.rn.f32 	%f90, %f78, 0f3F317218, %f89;
	setp.gt.u32 	%p17, %r124, 2139095039;
	fma.rn.f32 	%f91, %f74, 0f7F800000, 0f7F800000;
	selp.f32 	%f92, %f91, %f90, %p17;
	setp.eq.f32 	%p18, %f74, 0f00000000;
	selp.f32 	%f93, 0fFF800000, %f92, %p18;
	add.f32 	%f94, %f612, %f93;
	mul.wide.u32 	%rd33, %r249, 4;
	add.s64 	%rd34, %rd2, %rd33;
	ld.global.nc.f32 	%f95, [%rd34];
	setp.lt.f32 	%p19, %f95, 0f00800000;
	mul.f32 	%f96, %f95, 0f4B000000;
	selp.f32 	%f97, %f96, %f95, %p19;
	selp.f32 	%f98, 0fC1B80000, 0f00000000, %p19;
	mov.b32 	%r128, %f97;
	add.s32 	%r129, %r128, -1059760811;
	and.b32  	%r130, %r129, -8388608;
	sub.s32 	%r131, %r128, %r130;
	mov.b32 	%f99, %r131;
	cvt.rn.f32.s32 	%f100, %r130;
	fma.rn.f32 	%f101, %f100, 0f34000000, %f98;
	add.f32 	%f102, %f99, 0fBF800000;
	fma.rn.f32 	%f103, %f102, 0fBE055027, 0f3E1039F6;
	fma.rn.f32 	%f104, %f103, %f102, 0fBDF8CDCC;
	fma.rn.f32 	%f105, %f104, %f102, 0f3E0F2955;
	fma.rn.f32 	%f106, %f105, %f102, 0fBE2AD8B9;
	fma.rn.f32 	%f107, %f106, %f102, 0f3E4CED0B;
	fma.rn.f32 	%f108, %f107, %f102, 0fBE7FFF22;
	fma.rn.f32 	%f109, %f108, %f102, 0f3EAAAA78;
	fma.rn.f32 	%f110, %f109, %f102, 0fBF000000;
	mul.f32 	%f111, %f102, %f110;
	fma.rn.f32 	%f112, %f111, %f102, %f102;
	fma.rn.f32 	%f113, %f101, 0f3F317218, %f112;
	setp.gt.u32 	%p20, %r128, 2139095039;
	fma.rn.f32 	%f114, %f97, 0f7F800000, 0f7F800000;
	selp.f32 	%f115, %f114, %f113, %p20;
	setp.eq.f32 	%p21, %f97, 0f00000000;
	selp.f32 	%f116, 0fFF800000, %f115, %p21;
	add.f32 	%f117, %f94, %f116;
	mul.wide.u32 	%rd35, %r248, 4;
	add.s64 	%rd36, %rd2, %rd35;
	ld.global.nc.f32 	%f118, [%rd36];
	setp.lt.f32 	%p22, %f118, 0f00800000;
	mul.f32 	%f119, %f118, 0f4B000000;
	selp.f32 	%f120, %f119, %f118, %p22;
	selp.f32 	%f121, 0fC1B80000, 0f00000000, %p22;
	mov.b32 	%r132, %f120;
	add.s32 	%r133, %r132, -1059760811;
	and.b32  	%r134, %r133, -8388608;
	sub.s32 	%r135, %r132, %r134;
	mov.b32 	%f122, %r135;
	cvt.rn.f32.s32 	%f123, %r134;
	fma.rn.f32 	%f124, %f123, 0f34000000, %f121;
	add.f32 	%f125, %f122, 0fBF800000;
	fma.rn.f32 	%f126, %f125, 0fBE055027, 0f3E1039F6;
	fma.rn.f32 	%f127, %f126, %f125, 0fBDF8CDCC;
	fma.rn.f32 	%f128, %f127, %f125, 0f3E0F2955;
	fma.rn.f32 	%f129, %f128, %f125, 0fBE2AD8B9;
	fma.rn.f32 	%f130, %f129, %f125, 0f3E4CED0B;
	fma.rn.f32 	%f131, %f130, %f125, 0fBE7FFF22;
	fma.rn.f32 	%f132, %f131, %f125, 0f3EAAAA78;
	fma.rn.f32 	%f133, %f132, %f125, 0fBF000000;
	mul.f32 	%f134, %f125, %f133;
	fma.rn.f32 	%f135, %f134, %f125, %f125;
	fma.rn.f32 	%f136, %f124, 0f3F317218, %f135;
	setp.gt.u32 	%p23, %r132, 2139095039;
	fma.rn.f32 	%f137, %f120, 0f7F800000, 0f7F800000;
	selp.f32 	%f138, %f137, %f136, %p23;
	setp.eq.f32 	%p24, %f120, 0f00000000;
	selp.f32 	%f139, 0fFF800000, %f138, %p24;
	add.f32 	%f140, %f117, %f139;
	mul.wide.u32 	%rd37, %r247, 4;
	add.s64 	%rd38, %rd2, %rd37;
	ld.global.nc.f32 	%f141, [%rd38];
	setp.lt.f32 	%p25, %f141, 0f00800000;
	mul.f32 	%f142, %f141, 0f4B000000;
	selp.f32 	%f143, %f142, %f141, %p25;
	selp.f32 	%f144, 0fC1B80000, 0f00000000, %p25;
	mov.b32 	%r136, %f143;
	add.s32 	%r137, %r136, -1059760811;
	and.b32  	%r138, %r137, -8388608;
	sub.s32 	%r139, %r136, %r138;
	mov.b32 	%f145, %r139;
	cvt.rn.f32.s32 	%f146, %r138;
	fma.rn.f32 	%f147, %f146, 0f34000000, %f144;
	add.f32 	%f148, %f145, 0fBF800000;
	fma.rn.f32 	%f149, %f148, 0fBE055027, 0f3E1039F6;
	fma.rn.f32 	%f150, %f149, %f148, 0fBDF8CDCC;
	fma.rn.f32 	%f151, %f150, %f148, 0f3E0F2955;
	fma.rn.f32 	%f152, %f151, %f148, 0fBE2AD8B9;
	fma.rn.f32 	%f153, %f152, %f148, 0f3E4CED0B;
	fma.rn.f32 	%f154, %f153, %f148, 0fBE7FFF22;
	fma.rn.f32 	%f155, %f154, %f148, 0f3EAAAA78;
	fma.rn.f32 	%f156, %f155, %f148, 0fBF000000;
	mul.f32 	%f157, %f148, %f156;
	fma.rn.f32 	%f158, %f157, %f148, %f148;
	fma.rn.f32 	%f159, %f147, 0f3F317218, %f158;
	setp.gt.u32 	%p26, %r136, 2139095039;
	fma.rn.f32 	%f160, %f143, 0f7F800000, 0f7F800000;
	selp.f32 	%f161, %f160, %f159, %p26;
	setp.eq.f32 	%p27, %f143, 0f00000000;
	selp.f32 	%f162, 0fFF800000, %f161, %p27;
	add.f32 	%f612, %f140, %f162;
	add.s32 	%r251, %r251, 4;
	add.s32 	%r249, %r249, %r26;
	add.s32 	%r248, %r248, %r26;
	add.s32 	%r247, %r247, %r26;
	add.s32 	%r246, %r246, %r26;
	add.s32 	%r245, %r245, 4;
	setp.ne.s32 	%p28, %r245, 0;
	@%p28 bra 	$L__BB1_17;
$L__BB1_18:
	setp.eq.s32 	%p29, %r24, 0;
	@%p29 bra 	$L__BB1_23;
	setp.eq.s32 	%p30, %r24, 1;
	@%p30 bra 	$L__BB1_21;
	mad.lo.s32 	%r140, %r251, %r103, %r1;
	mul.wide.u32 	%rd39, %r140, 4;
	add.s64 	%rd40, %rd2, %rd39;
	ld.global.nc.f32 	%f164, [%rd40];
	setp.lt.f32 	%p31, %f164, 0f00800000;
	mul.f32 	%f165, %f164, 0f4B000000;
	selp.f32 	%f166, %f165, %f164, %p31;
	selp.f32 	%f167, 0fC1B80000, 0f00000000, %p31;
	mov.b32 	%r141, %f166;
	add.s32 	%r142, %r141, -1059760811;
	and.b32  	%r143, %r142, -8388608;
	sub.s32 	%r144, %r141, %r143;
	mov.b32 	%f168, %r144;
	cvt.rn.f32.s32 	%f169, %r143;
	fma.rn.f32 	%f170, %f169, 0f34000000, %f167;
	add.f32 	%f171, %f168, 0fBF800000;
	fma.rn.f32 	%f172, %f171, 0fBE055027, 0f3E1039F6;
	fma.rn.f32 	%f173, %f172, %f171, 0fBDF8CDCC;
	fma.rn.f32 	%f174, %f173, %f171, 0f3E0F2955;
	fma.rn.f32 	%f175, %f174, %f171, 0fBE2AD8B9;
	fma.rn.f32 	%f176, %f175, %f171, 0f3E4CED0B;
	fma.rn.f32 	%f177, %f176, %f171, 0fBE7FFF22;
	fma.rn.f32 	%f178, %f177, %f171, 0f3EAAAA78;
	fma.rn.f32 	%f179, %f178, %f171, 0fBF000000;
	mul.f32 	%f180, %f171, %f179;
	fma.rn.f32 	%f181, %f180, %f171, %f171;
	fma.rn.f32 	%f182, %f170, 0f3F317218, %f181;
	setp.gt.u32 	%p32, %r141, 2139095039;
	fma.rn.f32 	%f183, %f166, 0f7F800000, 0f7F800000;
	selp.f32 	%f184, %f183, %f182, %p32;
	setp.eq.f32 	%p33, %f166, 0f00000000;
	selp.f32 	%f185, 0fFF800000, %f184, %p33;
	add.f32 	%f186, %f612, %f185;
	add.s32 	%r145, %r140, %r103;
	mul.wide.u32 	%rd41, %r145, 4;
	add.s64 	%rd42, %rd2, %rd41;
	ld.global.nc.f32 	%f187, [%rd42];
	setp.lt.f32 	%p34, %f187, 0f00800000;
	mul.f32 	%f188, %f187, 0f4B000000;
	selp.f32 	%f189, %f188, %f187, %p34;
	selp.f32 	%f190, 0fC1B80000, 0f00000000, %p34;
	mov.b32 	%r146, %f189;
	add.s32 	%r147, %r146, -1059760811;
	and.b32  	%r148, %r147, -8388608;
	sub.s32 	%r149, %r146, %r148;
	mov.b32 	%f191, %r149;
	cvt.rn.f32.s32 	%f192, %r148;
	fma.rn.f32 	%f193, %f192, 0f34000000, %f190;
	add.f32 	%f194, %f191, 0fBF800000;
	fma.rn.f32 	%f195, %f194, 0fBE055027, 0f3E1039F6;
	fma.rn.f32 	%f196, %f195, %f194, 0fBDF8CDCC;
	fma.rn.f32 	%f197, %f196, %f194, 0f3E0F2955;
	fma.rn.f32 	%f198, %f197, %f194, 0fBE2AD8B9;
	fma.rn.f32 	%f199, %f198, %f194, 0f3E4CED0B;
	fma.rn.f32 	%f200, %f199, %f194, 0fBE7FFF22;
	fma.rn.f32 	%f201, %f200, %f194, 0f3EAAAA78;
	fma.rn.f32 	%f202, %f201, %f194, 0fBF000000;
	mul.f32 	%f203, %f194, %f202;
	fma.rn.f32 	%f204, %f203, %f194, %f194;
	fma.rn.f32 	%f205, %f193, 0f3F317218, %f204;
	setp.gt.u32 	%p35, %r146, 2139095039;
	fma.rn.f32 	%f206, %f189, 0f7F800000, 0f7F800000;
	selp.f32 	%f207, %f206, %f205, %p35;
	setp.eq.f32 	%p36, %f189, 0f00000000;
	selp.f32 	%f208, 0fFF800000, %f207, %p36;
	add.f32 	%f612, %f186, %f208;
	add.s32 	%r251, %r251, 2;
$L__BB1_21:
	and.b32  	%r150, %r23, 1;
	setp.eq.b32 	%p37, %r150, 1;
	not.pred 	%p38, %p37;
	@%p38 bra 	$L__BB1_23;
	mad.lo.s32 	%r151, %r251, %r103, %r1;
	mul.wide.u32 	%rd43, %r151, 4;
	add.s64 	%rd44, %rd2, %rd43;
	ld.global.nc.f32 	%f209, [%rd44];
	setp.lt.f32 	%p39, %f209, 0f00800000;
	mul.f32 	%f210, %f209, 0f4B000000;
	selp.f32 	%f211, %f210, %f209, %p39;
	selp.f32 	%f212, 0fC1B80000, 0f00000000, %p39;
	mov.b32 	%r152, %f211;
	add.s32 	%r153, %r152, -1059760811;
	and.b32  	%r154, %r153, -8388608;
	sub.s32 	%r155, %r152, %r154;
	mov.b32 	%f213, %r155;
	cvt.rn.f32.s32 	%f214, %r154;
	fma.rn.f32 	%f215, %f214, 0f34000000, %f212;
	add.f32 	%f216, %f213, 0fBF800000;
	fma.rn.f32 	%f217, %f216, 0fBE055027, 0f3E1039F6;
	fma.rn.f32 	%f218, %f217, %f216, 0fBDF8CDCC;
	fma.rn.f32 	%f219, %f218, %f216, 0f3E0F2955;
	fma.rn.f32 	%f220, %f219, %f216, 0fBE2AD8B9;
	fma.rn.f32 	%f221, %f220, %f216, 0f3E4CED0B;
	fma.rn.f32 	%f222, %f221, %f216, 0fBE7FFF22;
	fma.rn.f32 	%f223, %f222, %f216, 0f3EAAAA78;
	fma.rn.f32 	%f224, %f223, %f216, 0fBF000000;
	mul.f32 	%f225, %f216, %f224;
	fma.rn.f32 	%f226, %f225, %f216, %f216;
	fma.rn.f32 	%f227, %f215, 0f3F317218, %f226;
	setp.gt.u32 	%p40, %r152, 2139095039;
	fma.rn.f32 	%f228, %f211, 0f7F800000, 0f7F800000;
	selp.f32 	%f229, %f228, %f227, %p40;
	setp.eq.f32 	%p41, %f211, 0f00000000;
	selp.f32 	%f230, 0fFF800000, %f229, %p41;
	add.f32 	%f612, %f612, %f230;
$L__BB1_23:
	mul.f32 	%f644, %f2, %f612;
	shl.b32 	%r46, %r102, 1;
	add.s32 	%r47, %r46, -1;
	add.s32 	%r268, %r47, %r2;
	setp.ge.s32 	%p42, %r259, %r268;
	mov.f32 	%f628, %f644;
	@%p42 bra 	$L__BB1_32;
	sub.s32 	%r49, %r47, %r102;
	add.s32 	%r156, %r49, -1;
	setp.lt.u32 	%p43, %r156, 3;
	mov.f32 	%f628, %f644;
	@%p43 bra 	$L__BB1_27;
	mul.lo.s32 	%r157, %r103, %r259;
	add.s32 	%r158, %r157, %r103;
	add.s32 	%r257, %r1, %r158;
	shl.b32 	%r51, %r103, 2;
	add.s32 	%r159, %r259, 2;
	mad.lo.s32 	%r256, %r103, %r159, %r1;
	add.s32 	%r160, %r259, 3;
	mad.lo.s32 	%r255, %r103, %r160, %r1;
	add.s32 	%r254, %r1, %r157;
	and.b32  	%r161, %r49, -4;
	neg.s32 	%r253, %r161;
	mov.f32 	%f628, %f644;
$L__BB1_26:
	.pragma "nounroll";
	mul.wide.u32 	%rd45, %r254, 4;
	add.s64 	%rd46, %rd2, %rd45;
	ld.global.nc.f32 	%f232, [%rd46];
	setp.lt.f32 	%p44, %f232, 0f00800000;
	mul.f32 	%f233, %f232, 0f4B000000;
	selp.f32 	%f234, %f233, %f232, %p44;
	selp.f32 	%f235, 0fC1B80000, 0f00000000, %p44;
	mov.b32 	%r162, %f234;
	add.s32 	%r163, %r162, -1059760811;
	and.b32  	%r164, %r163, -8388608;
	sub.s32 	%r165, %r162, %r164;
	mov.b32 	%f236, %r165;
	cvt.rn.f32.s32 	%f237, %r164;
	fma.rn.f32 	%f238, %f237, 0f34000000, %f235;
	add.f32 	%f239, %f236, 0fBF800000;
	fma.rn.f32 	%f240, %f239, 0fBE055027, 0f3E1039F6;
	fma.rn.f32 	%f241, %f240, %f239, 0fBDF8CDCC;
	fma.rn.f32 	%f242, %f241, %f239, 0f3E0F2955;
	fma.rn.f32 	%f243, %f242, %f239, 0fBE2AD8B9;
	fma.rn.f32 	%f244, %f243, %f239, 0f3E4CED0B;
	fma.rn.f32 	%f245, %f244, %f239, 0fBE7FFF22;
	fma.rn.f32 	%f246, %f245, %f239, 0f3EAAAA78;
	fma.rn.f32 	%f247, %f246, %f239, 0fBF000000;
	mul.f32 	%f248, %f239, %f247;
	fma.rn.f32 	%f249, %f248, %f239, %f239;
	fma.rn.f32 	%f250, %f238, 0f3F317218, %f249;
	setp.gt.u32 	%p45, %r162, 2139095039;
	fma.rn.f32 	%f251, %f234, 0f7F800000, 0f7F800000;
	selp.f32 	%f252, %f251, %f250, %p45;
	setp.eq.f32 	%p46, %f234, 0f00000000;
	selp.f32 	%f253, 0fFF800000, %f252, %p46;
	sub.f32 	%f254, %f253, %f644;
	fma.rn.f32 	%f255, %f1, %f254, %f644;
	add.f32 	%f256, %f628, %f255;
	mul.wide.u32 	%rd47, %r257, 4;
	add.s64 	%rd48, %rd2, %rd47;
	ld.global.nc.f32 	%f257, [%rd48];
	setp.lt.f32 	%p47, %f257, 0f00800000;
	mul.f32 	%f258, %f257, 0f4B000000;
	selp.f32 	%f259, %f258, %f257, %p47;
	selp.f32 	%f260, 0fC1B80000, 0f00000000, %p47;
	mov.b32 	%r166, %f259;
	add.s32 	%r167, %r166, -1059760811;
	and.b32  	%r168, %r167, -8388608;
	sub.s32 	%r169, %r166, %r168;
	mov.b32 	%f261, %r169;
	cvt.rn.f32.s32 	%f262, %r168;
	fma.rn.f32 	%f263, %f262, 0f34000000, %f260;
	add.f32 	%f264, %f261, 0fBF800000;
	fma.rn.f32 	%f265, %f264, 0fBE055027, 0f3E1039F6;
	fma.rn.f32 	%f266, %f265, %f264, 0fBDF8CDCC;
	fma.rn.f32 	%f267, %f266, %f264, 0f3E0F2955;
	fma.rn.f32 	%f268, %f267, %f264, 0fBE2AD8B9;
	fma.rn.f32 	%f269, %f268, %f264, 0f3E4CED0B;
	fma.rn.f32 	%f270, %f269, %f264, 0fBE7FFF22;
	fma.rn.f32 	%f271, %f270, %f264, 0f3EAAAA78;
	fma.rn.f32 	%f272, %f271, %f264, 0fBF000000;
	mul.f32 	%f273, %f264, %f272;
	fma.rn.f32 	%f274, %f273, %f264, %f264;
	fma.rn.f32 	%f275, %f263, 0f3F317218, %f274;
	setp.gt.u32 	%p48, %r166, 2139095039;
	fma.rn.f32 	%f276, %f259, 0f7F800000, 0f7F800000;
	selp.f32 	%f277, %f276, %f275, %p48;
	setp.eq.f32 	%p49, %f259, 0f00000000;
	selp.f32 	%f278, 0fFF800000, %f277, %p49;
	sub.f32 	%f279, %f278, %f255;
	fma.rn.f32 	%f280, %f1, %f279, %f255;
	add.f32 	%f281, %f256, %f280;
	mul.wide.u32 	%rd49, %r256, 4;
	add.s64 	%rd50, %rd2, %rd49;
	ld.global.nc.f32 	%f282, [%rd50];
	setp.lt.f32 	%p50, %f282, 0f00800000;
	mul.f32 	%f283, %f282, 0f4B000000;
	selp.f32 	%f284, %f283, %f282, %p50;
	selp.f32 	%f285, 0fC1B80000, 0f00000000, %p50;
	mov.b32 	%r170, %f284;
	add.s32 	%r171, %r170, -1059760811;
	and.b32  	%r172, %r171, -8388608;
	sub.s32 	%r173, %r170, %r172;
	mov.b32 	%f286, %r173;
	cvt.rn.f32.s32 	%f287, %r172;
	fma.rn.f32 	%f288, %f287, 0f34000000, %f285;
	add.f32 	%f289, %f286, 0fBF800000;
	fma.rn.f32 	%f290, %f289, 0fBE055027, 0f3E1039F6;
	fma.rn.f32 	%f291, %f290, %f289, 0fBDF8CDCC;
	fma.rn.f32 	%f292, %f291, %f289, 0f3E0F2955;
	fma.rn.f32 	%f293, %f292, %f289, 0fBE2AD8B9;
	fma.rn.f32 	%f294, %f293, %f289, 0f3E4CED0B;
	fma.rn.f32 	%f295, %f294, %f289, 0fBE7FFF22;
	fma.rn.f32 	%f296, %f295, %f289, 0f3EAAAA78;
	fma.rn.f32 	%f297, %f296, %f289, 0fBF000000;
	mul.f32 	%f298, %f289, %f297;
	fma.rn.f32 	%f299, %f298, %f289, %f289;
	fma.rn.f32 	%f300, %f288, 0f3F317218, %f299;
	setp.gt.u32 	%p51, %r170, 2139095039;
	fma.rn.f32 	%f301, %f284, 0f7F800000, 0f7F800000;
	selp.f32 	%f302, %f301, %f300, %p51;
	setp.eq.f32 	%p52, %f284, 0f00000000;
	selp.f32 	%f303, 0fFF800000, %f302, %p52;
	sub.f32 	%f304, %f303, %f280;
	fma.rn.f32 	%f305, %f1, %f304, %f280;
	add.f32 	%f306, %f281, %f305;
	mul.wide.u32 	%rd51, %r255, 4;
	add.s64 	%rd52, %rd2, %rd51;
	ld.global.nc.f32 	%f307, [%rd52];
	setp.lt.f32 	%p53, %f307, 0f00800000;
	mul.f32 	%f308, %f307, 0f4B000000;
	selp.f32 	%f309, %f308, %f307, %p53;
	selp.f32 	%f310, 0fC1B80000, 0f00000000, %p53;
	mov.b32 	%r174, %f309;
	add.s32 	%r175, %r174, -1059760811;
	and.b32  	%r176, %r175, -8388608;
	sub.s32 	%r177, %r174, %r176;
	mov.b32 	%f311, %r177;
	cvt.rn.f32.s32 	%f312, %r176;
	fma.rn.f32 	%f313, %f312, 0f34000000, %f310;
	add.f32 	%f314, %f311, 0fBF800000;
	fma.rn.f32 	%f315, %f314, 0fBE055027, 0f3E1039F6;
	fma.rn.f32 	%f316, %f315, %f314, 0fBDF8CDCC;
	fma.rn.f32 	%f317, %f316, %f314, 0f3E0F2955;
	fma.rn.f32 	%f318, %f317, %f314, 0fBE2AD8B9;
	fma.rn.f32 	%f319, %f318, %f314, 0f3E4CED0B;
	fma.rn.f32 	%f320, %f319, %f314, 0fBE7FFF22;
	fma.rn.f32 	%f321, %f320, %f314, 0f3EAAAA78;
	fma.rn.f32 	%f322, %f321, %f314, 0fBF000000;
	mul.f32 	%f323, %f314, %f322;
	fma.rn.f32 	%f324, %f323, %f314, %f314;
	fma.rn.f32 	%f325, %f313, 0f3F317218, %f324;
	setp.gt.u32 	%p54, %r174, 2139095039;
	fma.rn.f32 	%f326, %f309, 0f7F800000, 0f7F800000;
	selp.f32 	%f327, %f326, %f325, %p54;
	setp.eq.f32 	%p55, %f309, 0f00000000;
	selp.f32 	%f328, 0fFF800000, %f327, %p55;
	sub.f32 	%f329, %f328, %f305;
	fma.rn.f32 	%f644, %f1, %f329, %f305;
	add.f32 	%f628, %f306, %f644;
	add.s32 	%r259, %r259, 4;
	add.s32 	%r257, %r257, %r51;
	add.s32 	%r256, %r256, %r51;
	add.s32 	%r255, %r255, %r51;
	add.s32 	%r254, %r254, %r51;
	add.s32 	%r253, %r253, 4;
	setp.ne.s32 	%p56, %r253, 0;
	@%p56 bra 	$L__BB1_26;
$L__BB1_27:
	and.b32  	%r69, %r49, 3;
	setp.eq.s32 	%p57, %r69, 0;
	@%p57 bra 	$L__BB1_32;
	setp.eq.s32 	%p58, %r69, 1;
	@%p58 bra 	$L__BB1_30;
	mad.lo.s32 	%r178, %r259, %r103, %r1;
	mul.wide.u32 	%rd53, %r178, 4;
	add.s64 	%rd54, %rd2, %rd53;
	ld.global.nc.f32 	%f331, [%rd54];
	setp.lt.f32 	%p59, %f331, 0f00800000;
	mul.f32 	%f332, %f331, 0f4B000000;
	selp.f32 	%f333, %f332, %f331, %p59;
	selp.f32 	%f334, 0fC1B80000, 0f00000000, %p59;
	mov.b32 	%r179, %f333;
	add.s32 	%r180, %r179, -1059760811;
	and.b32  	%r181, %r180, -8388608;
	sub.s32 	%r182, %r179, %r181;
	mov.b32 	%f335, %r182;
	cvt.rn.f32.s32 	%f336, %r181;
	fma.rn.f32 	%f337, %f336, 0f34000000, %f334;
	add.f32 	%f338, %f335, 0fBF800000;
	fma.rn.f32 	%f339, %f338, 0fBE055027, 0f3E1039F6;
	fma.rn.f32 	%f340, %f339, %f338, 0fBDF8CDCC;
	fma.rn.f32 	%f341, %f340, %f338, 0f3E0F2955;
	fma.rn.f32 	%f342, %f341, %f338, 0fBE2AD8B9;
	fma.rn.f32 	%f343, %f342, %f338, 0f3E4CED0B;
	fma.rn.f32 	%f344, %f343, %f338, 0fBE7FFF22;
	fma.rn.f32 	%f345, %f344, %f338, 0f3EAAAA78;
	fma.rn.f32 	%f346, %f345, %f338, 0fBF000000;
	mul.f32 	%f347, %f338, %f346;
	fma.rn.f32 	%f348, %f347, %f338, %f338;
	fma.rn.f32 	%f349, %f337, 0f3F317218, %f348;
	setp.gt.u32 	%p60, %r179, 2139095039;
	fma.rn.f32 	%f350, %f333, 0f7F800000, 0f7F800000;
	selp.f32 	%f351, %f350, %f349, %p60;
	setp.eq.f32 	%p61, %f333, 0f00000000;
	selp.f32 	%f352, 0fFF800000, %f351, %p61;
	sub.f32 	%f353, %f352, %f644;
	fma.rn.f32 	%f354, %f1, %f353, %f644;
	add.f32 	%f355, %f628, %f354;
	add.s32 	%r183, %r178, %r103;
	mul.wide.u32 	%rd55, %r183, 4;
	add.s64 	%rd56, %rd2, %rd55;
	ld.global.nc.f32 	%f356, [%rd56];
	setp.lt.f32 	%p62, %f356, 0f00800000;
	mul.f32 	%f357, %f356, 0f4B000000;
	selp.f32 	%f358, %f357, %f356, %p62;
	selp.f32 	%f359, 0fC1B80000, 0f00000000, %p62;
	mov.b32 	%r184, %f358;
	add.s32 	%r185, %r184, -1059760811;
	and.b32  	%r186, %r185, -8388608;
	sub.s32 	%r187, %r184, %r186;
	mov.b32 	%f360, %r187;
	cvt.rn.f32.s32 	%f361, %r186;
	fma.rn.f32 	%f362, %f361, 0f34000000, %f359;
	add.f32 	%f363, %f360, 0fBF800000;
	fma.rn.f32 	%f364, %f363, 0fBE055027, 0f3E1039F6;
	fma.rn.f32 	%f365, %f364, %f363, 0fBDF8CDCC;
	fma.rn.f32 	%f366, %f365, %f363, 0f3E0F2955;
	fma.rn.f32 	%f367, %f366, %f363, 0fBE2AD8B9;
	fma.rn.f32 	%f368, %f367, %f363, 0f3E4CED0B;
	fma.rn.f32 	%f369, %f368, %f363, 0fBE7FFF22;
	fma.rn.f32 	%f370, %f369, %f363, 0f3EAAAA78;
	fma.rn.f32 	%f371, %f370, %f363, 0fBF000000;
	mul.f32 	%f372, %f363, %f371;
	fma.rn.f32 	%f373, %f372, %f363, %f363;
	fma.rn.f32 	%f374, %f362, 0f3F317218, %f373;
	setp.gt.u32 	%p63, %r184, 2139095039;
	fma.rn.f32 	%f375, %f358, 0f7F800000, 0f7F800000;
	selp.f32 	%f376, %f375, %f374, %p63;
	setp.eq.f32 	%p64, %f358, 0f00000000;
	selp.f32 	%f377, 0fFF800000, %f376, %p64;
	sub.f32 	%f378, %f377, %f354;
	fma.rn.f32 	%f644, %f1, %f378, %f354;
	add.f32 	%f628, %f355, %f644;
	add.s32 	%r259, %r259, 2;
$L__BB1_30:
	and.b32  	%r188, %r49, 1;
	setp.eq.b32 	%p65, %r188, 1;
	not.pred 	%p66, %p65;
	@%p66 bra 	$L__BB1_32;
	mad.lo.s32 	%r189, %r259, %r103, %r1;
	mul.wide.u32 	%rd57, %r189, 4;
	add.s64 	%rd58, %rd2, %rd57;
	ld.global.nc.f32 	%f379, [%rd58];
	setp.lt.f32 	%p67, %f379, 0f00800000;
	mul.f32 	%f380, %f379, 0f4B000000;
	selp.f32 	%f381, %f380, %f379, %p67;
	selp.f32 	%f382, 0fC1B80000, 0f00000000, %p67;
	mov.b32 	%r190, %f381;
	add.s32 	%r191, %r190, -1059760811;
	and.b32  	%r192, %r191, -8388608;
	sub.s32 	%r193, %r190, %r192;
	mov.b32 	%f383, %r193;
	cvt.rn.f32.s32 	%f384, %r192;
	fma.rn.f32 	%f385, %f384, 0f34000000, %f382;
	add.f32 	%f386, %f383, 0fBF800000;
	fma.rn.f32 	%f387, %f386, 0fBE055027, 0f3E1039F6;
	fma.rn.f32 	%f388, %f387, %f386, 0fBDF8CDCC;
	fma.rn.f32 	%f389, %f388, %f386, 0f3E0F2955;
	fma.rn.f32 	%f390, %f389, %f386, 0fBE2AD8B9;
	fma.rn.f32 	%f391, %f390, %f386, 0f3E4CED0B;
	fma.rn.f32 	%f392, %f391, %f386, 0fBE7FFF22;
	fma.rn.f32 	%f393, %f392, %f386, 0f3EAAAA78;
	fma.rn.f32 	%f394, %f393, %f386, 0fBF000000;
	mul.f32 	%f395, %f386, %f394;
	fma.rn.f32 	%f396, %f395, %f386, %f386;
	fma.rn.f32 	%f397, %f385, 0f3F317218, %f396;
	setp.gt.u32 	%p68, %r190, 2139095039;
	fma.rn.f32 	%f398, %f381, 0f7F800000, 0f7F800000;
	selp.f32 	%f399, %f398, %f397, %p68;
	setp.eq.f32 	%p69, %f381, 0f00000000;
	selp.f32 	%f400, 0fFF800000, %f399, %p69;
	sub.f32 	%f401, %f400, %f644;
	fma.rn.f32 	%f644, %f1, %f401, %f644;
	add.f32 	%f628, %f628, %f644;
$L__BB1_32:
	mul.f32 	%f645, %f2, %f628;
	add.s32 	%r271, %r269, 1;
	setp.ge.s32 	%p70, %r268, %r271;
	mov.f32 	%f646, %f645;
	@%p70 bra 	$L__BB1_42;
	sub.s32 	%r72, %r47, %r102;
	sub.s32 	%r195, %r3, %r46;
	add.s32 	%r196, %r195, -2;
	and.b32  	%r73, %r72, 3;
	setp.lt.u32 	%p71, %r196, 3;
	mov.f32 	%f646, %f645;
	@%p71 bra 	$L__BB1_37;
	add.s32 	%r266, %r2, %r46;
	mul.lo.s32 	%r197, %r103, %r266;
	add.s32 	%r265, %r1, %r197;
	shl.b32 	%r76, %r103, 2;
	add.s32 	%r198, %r197, %r103;
	add.s32 	%r264, %r1, %r198;
	add.s32 	%r199, %r266, 2;
	mad.lo.s32 	%r263, %r103, %r199, %r1;
	mad.lo.s32 	%r262, %r103, %r268, %r1;
	and.b32  	%r200, %r72, -4;
	neg.s32 	%r261, %r200;
	mov.f32 	%f646, %f645;
$L__BB1_35:
	.pragma "nounroll";
	mul.wide.u32 	%rd59, %r262, 4;
	add.s64 	%rd60, %rd2, %rd59;
	ld.global.nc.f32 	%f403, [%rd60];
	setp.lt.f32 	%p72, %f403, 0f00800000;
	mul.f32 	%f404, %f403, 0f4B000000;
	selp.f32 	%f405, %f404, %f403, %p72;
	selp.f32 	%f406, 0fC1B80000, 0f00000000, %p72;
	mov.b32 	%r201, %f405;
	add.s32 	%r202, %r201, -1059760811;
	and.b32  	%r203, %r202, -8388608;
	sub.s32 	%r204, %r201, %r203;
	mov.b32 	%f407, %r204;
	cvt.rn.f32.s32 	%f408, %r203;
	fma.rn.f32 	%f409, %f408, 0f34000000, %f406;
	add.f32 	%f410, %f407, 0fBF800000;
	fma.rn.f32 	%f411, %f410, 0fBE055027, 0f3E1039F6;
	fma.rn.f32 	%f412, %f411, %f410, 0fBDF8CDCC;
	fma.rn.f32 	%f413, %f412, %f410, 0f3E0F2955;
	fma.rn.f32 	%f414, %f413, %f410, 0fBE2AD8B9;
	fma.rn.f32 	%f415, %f414, %f410, 0f3E4CED0B;
	fma.rn.f32 	%f416, %f415, %f410, 0fBE7FFF22;
	fma.rn.f32 	%f417, %f416, %f410, 0f3EAAAA78;
	fma.rn.f32 	%f418, %f417, %f410, 0fBF000000;
	mul.f32 	%f419, %f410, %f418;
	fma.rn.f32 	%f420, %f419, %f410, %f410;
	fma.rn.f32 	%f421, %f409, 0f3F317218, %f420;
	setp.gt.u32 	%p73, %r201, 2139095039;
	fma.rn.f32 	%f422, %f405, 0f7F800000, 0f7F800000;
	selp.f32 	%f423, %f422, %f421, %p73;
	setp.eq.f32 	%p74, %f405, 0f00000000;
	selp.f32 	%f424, 0fFF800000, %f423, %p74;
	sub.f32 	%f425, %f424, %f644;
	fma.rn.f32 	%f426, %f1, %f425, %f644;
	sub.f32 	%f427, %f426, %f645;
	fma.rn.f32 	%f428, %f1, %f427, %f645;
	add.f32 	%f429, %f646, %f428;
	mul.wide.u32 	%rd61, %r265, 4;
	add.s64 	%rd62, %rd2, %rd61;
	ld.global.nc.f32 	%f430, [%rd62];
	setp.lt.f32 	%p75, %f430, 0f00800000;
	mul.f32 	%f431, %f430, 0f4B000000;
	selp.f32 	%f432, %f431, %f430, %p75;
	selp.f32 	%f433, 0fC1B80000, 0f00000000, %p75;
	mov.b32 	%r205, %f432;
	add.s32 	%r206, %r205, -1059760811;
	and.b32  	%r207, %r206, -8388608;
	sub.s32 	%r208, %r205, %r207;
	mov.b32 	%f434, %r208;
	cvt.rn.f32.s32 	%f435, %r207;
	fma.rn.f32 	%f436, %f435, 0f34000000, %f433;
	add.f32 	%f437, %f434, 0fBF800000;
	fma.rn.f32 	%f438, %f437, 0fBE055027, 0f3E1039F6;
	fma.rn.f32 	%f439, %f438, %f437, 0fBDF8CDCC;
	fma.rn.f32 	%f440, %f439, %f437, 0f3E0F2955;
	fma.rn.f32 	%f441, %f440, %f437, 0fBE2AD8B9;
	fma.rn.f32 	%f442, %f441, %f437, 0f3E4CED0B;
	fma.rn.f32 	%f443, %f442, %f437, 0fBE7FFF22;
	fma.rn.f32 	%f444, %f443, %f437, 0f3EAAAA78;
	fma.rn.f32 	%f445, %f444, %f437, 0fBF000000;
	mul.f32 	%f446, %f437, %f445;
	fma.rn.f32 	%f447, %f446, %f437, %f437;
	fma.rn.f32 	%f448, %f436, 0f3F317218, %f447;
	setp.gt.u32 	%p76, %r205, 2139095039;
	fma.rn.f32 	%f449, %f432, 0f7F800000, 0f7F800000;
	selp.f32 	%f450, %f449, %f448, %p76;
	setp.eq.f32 	%p77, %f432, 0f00000000;
	selp.f32 	%f451, 0fFF800000, %f450, %p77;
	sub.f32 	%f452, %f451, %f426;
	fma.rn.f32 	%f453, %f1, %f452, %f426;
	sub.f32 	%f454, %f453, %f428;
	fma.rn.f32 	%f455, %f1, %f454, %f428;
	add.f32 	%f456, %f429, %f455;
	mul.wide.u32 	%rd63, %r264, 4;
	add.s64 	%rd64, %rd2, %rd63;
	ld.global.nc.f32 	%f457, [%rd64];
	setp.lt.f32 	%p78, %f457, 0f00800000;
	mul.f32 	%f458, %f457, 0f4B000000;
	selp.f32 	%f459, %f458, %f457, %p78;
	selp.f32 	%f460, 0fC1B80000, 0f00000000, %p78;
	mov.b32 	%r209, %f459;
	add.s32 	%r210, %r209, -1059760811;
	and.b32  	%r211, %r210, -8388608;
	sub.s32 	%r212, %r209, %r211;
	mov.b32 	%f461, %r212;
	cvt.rn.f32.s32 	%f462, %r211;
	fma.rn.f32 	%f463, %f462, 0f34000000, %f460;
	add.f32 	%f464, %f461, 0fBF800000;
	fma.rn.f32 	%f465, %f464, 0fBE055027, 0f3E1039F6;
	fma.rn.f32 	%f466, %f465, %f464, 0fBDF8CDCC;
	fma.rn.f32 	%f467, %f466, %f464, 0f3E0F2955;
	fma.rn.f32 	%f468, %f467, %f464, 0fBE2AD8B9;
	fma.rn.f32 	%f469, %f468, %f464, 0f3E4CED0B;
	fma.rn.f32 	%f470, %f469, %f464, 0fBE7FFF22;
	fma.rn.f32 	%f471, %f470, %f464, 0f3EAAAA78;
	fma.rn.f32 	%f472, %f471, %f464, 0fBF000000;
	mul.f32 	%f473, %f464, %f472;
	fma.rn.f32 	%f474, %f473, %f464, %f464;
	fma.rn.f32 	%f475, %f463, 0f3F317218, %f474;
	setp.gt.u32 	%p79, %r209, 2139095039;
	fma.rn.f32 	%f476, %f459, 0f7F800000, 0f7F800000;
	selp.f32 	%f477, %f476, %f475, %p79;
	setp.eq.f32 	%p80, %f459, 0f00000000;
	selp.f32 	%f478, 0fFF800000, %f477, %p80;
	sub.f32 	%f479, %f478, %f453;
	fma.rn.f32 	%f480, %f1, %f479, %f453;
	sub.f32 	%f481, %f480, %f455;
	fma.rn.f32 	%f482, %f1, %f481, %f455;
	add.f32 	%f483, %f456, %f482;
	mul.wide.u32 	%rd65, %r263, 4;
	add.s64 	%rd66, %rd2, %rd65;
	ld.global.nc.f32 	%f484, [%rd66];
	setp.lt.f32 	%p81, %f484, 0f00800000;
	mul.f32 	%f485, %f484, 0f4B000000;
	selp.f32 	%f486, %f485, %f484, %p81;
	selp.f32 	%f487, 0fC1B80000, 0f00000000, %p81;
	mov.b32 	%r213, %f486;
	add.s32 	%r214, %r213, -1059760811;
	and.b32  	%r215, %r214, -8388608;
	sub.s32 	%r216, %r213, %r215;
	mov.b32 	%f488, %r216;
	cvt.rn.f32.s32 	%f489, %r215;
	fma.rn.f32 	%f490, %f489, 0f34000000, %f487;
	add.f32 	%f491, %f488, 0fBF800000;
	fma.rn.f32 	%f492, %f491, 0fBE055027, 0f3E1039F6;
	fma.rn.f32 	%f493, %f492, %f491, 0fBDF8CDCC;
	fma.rn.f32 	%f494, %f493, %f491, 0f3E0F2955;
	fma.rn.f32 	%f495, %f494, %f491, 0fBE2AD8B9;
	fma.rn.f32 	%f496, %f495, %f491, 0f3E4CED0B;
	fma.rn.f32 	%f497, %f496, %f491, 0fBE7FFF22;
	fma.rn.f32 	%f498, %f497, %f491, 0f3EAAAA78;
	fma.rn.f32 	%f499, %f498, %f491, 0fBF000000;
	mul.f32 	%f500, %f491, %f499;
	fma.rn.f32 	%f501, %f500, %f491, %f491;
	fma.rn.f32 	%f502, %f490, 0f3F317218, %f501;
	setp.gt.u32 	%p82, %r213, 2139095039;
	fma.rn.f32 	%f503, %f486, 0f7F800000, 0f7F800000;
	selp.f32 	%f504, %f503, %f502, %p82;
	setp.eq.f32 	%p83, %f486, 0f00000000;
	selp.f32 	%f505, 0fFF800000, %f504, %p83;
	sub.f32 	%f506, %f505, %f480;
	fma.rn.f32 	%f644, %f1, %f506, %f480;
	sub.f32 	%f507, %f644, %f482;
	fma.rn.f32 	%f645, %f1, %f507, %f482;
	add.f32 	%f646, %f483, %f645;
	add.s32 	%r266, %r266, 4;
	add.s32 	%r265, %r265, %r76;
	add.s32 	%r264, %r264, %r76;
	add.s32 	%r263, %r263, %r76;
	add.s32 	%r262, %r262, %r76;
	add.s32 	%r261, %r261, 4;
	setp.ne.s32 	%p84, %r261, 0;
	@%p84 bra 	$L__BB1_35;
	add.s32 	%r268, %r266, -1;
$L__BB1_37:
	setp.eq.s32 	%p85, %r73, 0;
	@%p85 bra 	$L__BB1_42;
	setp.eq.s32 	%p86, %r73, 1;
	@%p86 bra 	$L__BB1_40;
	mad.lo.s32 	%r217, %r268, %r103, %r1;
	mul.wide.u32 	%rd67, %r217, 4;
	add.s64 	%rd68, %rd2, %rd67;
	ld.global.nc.f32 	%f509, [%rd68];
	setp.lt.f32 	%p87, %f509, 0f00800000;
	mul.f32 	%f510, %f509, 0f4B000000;
	selp.f32 	%f511, %f510, %f509, %p87;
	selp.f32 	%f512, 0fC1B80000, 0f00000000, %p87;
	mov.b32 	%r218, %f511;
	add.s32 	%r219, %r218, -1059760811;
	and.b32  	%r220, %r219, -8388608;
	sub.s32 	%r221, %r218, %r220;
	mov.b32 	%f513, %r221;
	cvt.rn.f32.s32 	%f514, %r220;
	fma.rn.f32 	%f515, %f514, 0f34000000, %f512;
	add.f32 	%f516, %f513, 0fBF800000;
	fma.rn.f32 	%f517, %f516, 0fBE055027, 0f3E1039F6;
	fma.rn.f32 	%f518, %f517, %f516, 0fBDF8CDCC;
	fma.rn.f32 	%f519, %f518, %f516, 0f3E0F2955;
	fma.rn.f32 	%f520, %f519, %f516, 0fBE2AD8B9;
	fma.rn.f32 	%f521, %f520, %f516, 0f3E4CED0B;
	fma.rn.f32 	%f522, %f521, %f516, 0fBE7FFF22;
	fma.rn.f32 	%f523, %f522, %f516, 0f3EAAAA78;
	fma.rn.f32 	%f524, %f523, %f516, 0fBF000000;
	mul.f32 	%f525, %f516, %f524;
	fma.rn.f32 	%f526, %f525, %f516, %f516;
	fma.rn.f32 	%f527, %f515, 0f3F317218, %f526;
	setp.gt.u32 	%p88, %r218, 2139095039;
	fma.rn.f32 	%f528, %f511, 0f7F800000, 0f7F800000;
	selp.f32 	%f529, %f528, %f527, %p88;
	setp.eq.f32 	%p89, %f511, 0f00000000;
	selp.f32 	%f530, 0fFF800000, %f529, %p89;
	sub.f32 	%f531, %f530, %f644;
	fma.rn.f32 	%f532, %f1, %f531, %f644;
	sub.f32 	%f533, %f532, %f645;
	fma.rn.f32 	%f534, %f1, %f533, %f645;
	add.f32 	%f535, %f646, %f534;
	add.s32 	%r222, %r217, %r103;
	mul.wide.u32 	%rd69, %r222, 4;
	add.s64 	%rd70, %rd2, %rd69;
	ld.global.nc.f32 	%f536, [%rd70];
	setp.lt.f32 	%p90, %f536, 0f00800000;
	mul.f32 	%f537, %f536, 0f4B000000;
	selp.f32 	%f538, %f537, %f536, %p90;
	selp.f32 	%f539, 0fC1B80000, 0f00000000, %p90;
	mov.b32 	%r223, %f538;
	add.s32 	%r224, %r223, -1059760811;
	and.b32  	%r225, %r224, -8388608;
	sub.s32 	%r226, %r223, %r225;
	mov.b32 	%f540, %r226;
	cvt.rn.f32.s32 	%f541, %r225;
	fma.rn.f32 	%f542, %f541, 0f34000000, %f539;
	add.f32 	%f543, %f540, 0fBF800000;
	fma.rn.f32 	%f544, %f543, 0fBE055027, 0f3E1039F6;
	fma.rn.f32 	%f545, %f544, %f543, 0fBDF8CDCC;
	fma.rn.f32 	%f546, %f545, %f543, 0f3E0F2955;
	fma.rn.f32 	%f547, %f546, %f543, 0fBE2AD8B9;
	fma.rn.f32 	%f548, %f547, %f543, 0f3E4CED0B;
	fma.rn.f32 	%f549, %f548, %f543, 0fBE7FFF22;
	fma.rn.f32 	%f550, %f549, %f543, 0f3EAAAA78;
	fma.rn.f32 	%f551, %f550, %f543, 0fBF000000;
	mul.f32 	%f552, %f543, %f551;
	fma.rn.f32 	%f553, %f552, %f543, %f543;
	fma.rn.f32 	%f554, %f542, 0f3F317218, %f553;
	setp.gt.u32 	%p91, %r223, 2139095039;
	fma.rn.f32 	%f555, %f538, 0f7F800000, 0f7F800000;
	selp.f32 	%f556, %f555, %f554, %p91;
	setp.eq.f32 	%p92, %f538, 0f00000000;
	selp.f32 	%f557, 0fFF800000, %f556, %p92;
	sub.f32 	%f558, %f557, %f532;
	fma.rn.f32 	%f644, %f1, %f558, %f532;
	sub.f32 	%f559, %f644, %f534;
	fma.rn.f32 	%f645, %f1, %f559, %f534;
	add.f32 	%f646, %f535, %f645;
	add.s32 	%r268, %r268, 2;
$L__BB1_40:
	and.b32  	%r227, %r72, 1;
	setp.eq.b32 	%p93, %r227, 1;
	not.pred 	%p94, %p93;
	@%p94 bra 	$L__BB1_42;
	mad.lo.s32 	%r228, %r268, %r103, %r1;
	mul.wide.u32 	%rd71, %r228, 4;
	add.s64 	%rd72, %rd2, %rd71;
	ld.global.nc.f32 	%f560, [%rd72];
	setp.lt.f32 	%p95, %f560, 0f00800000;
	mul.f32 	%f561, %f560, 0f4B000000;
	selp.f32 	%f562, %f561, %f560, %p95;
	selp.f32 	%f563, 0fC1B80000, 0f00000000, %p95;
	mov.b32 	%r229, %f562;
	add.s32 	%r230, %r229, -1059760811;
	and.b32  	%r231, %r230, -8388608;
	sub.s32 	%r232, %r229, %r231;
	mov.b32 	%f564, %r232;
	cvt.rn.f32.s32 	%f565, %r231;
	fma.rn.f32 	%f566, %f565, 0f34000000, %f563;
	add.f32 	%f567, %f564, 0fBF800000;
	fma.rn.f32 	%f568, %f567, 0fBE055027, 0f3E1039F6;
	fma.rn.f32 	%f569, %f568, %f567, 0fBDF8CDCC;
	fma.rn.f32 	%f570, %f569, %f567, 0f3E0F2955;
	fma.rn.f32 	%f571, %f570, %f567, 0fBE2AD8B9;
	fma.rn.f32 	%f572, %f571, %f567, 0f3E4CED0B;
	fma.rn.f32 	%f573, %f572, %f567, 0fBE7FFF22;
	fma.rn.f32 	%f574, %f573, %f567, 0f3EAAAA78;
	fma.rn.f32 	%f575, %f574, %f567, 0fBF000000;
	mul.f32 	%f576, %f567, %f575;
	fma.rn.f32 	%f577, %f576, %f567, %f567;
	fma.rn.f32 	%f578, %f566, 0f3F317218, %f577;
	setp.gt.u32 	%p96, %r229, 2139095039;
	fma.rn.f32 	%f579, %f562, 0f7F800000, 0f7F800000;
	selp.f32 	%f580, %f579, %f578, %p96;
	setp.eq.f32 	%p97, %f562, 0f00000000;
	selp.f32 	%f581, 0fFF800000, %f580, %p97;
	sub.f32 	%f582, %f581, %f644;
	fma.rn.f32 	%f644, %f1, %f582, %f644;
	sub.f32 	%f583, %f644, %f645;
	fma.rn.f32 	%f645, %f1, %f583, %f645;
	add.f32 	%f646, %f646, %f645;
$L__BB1_42:
	mul.f32 	%f647, %f2, %f646;
	mov.b32 	%r270, 2;
$L__BB1_43:
	mad.lo.s32 	%r235, %r271, %r103, %r1;
	mul.wide.s32 	%rd73, %r235, 4;
	add.s64 	%rd74, %rd2, %rd73;
	ld.global.nc.f32 	%f584, [%rd74];
	setp.lt.f32 	%p98, %f584, 0f00800000;
	mul.f32 	%f585, %f584, 0f4B000000;
	selp.f32 	%f586, %f585, %f584, %p98;
	selp.f32 	%f587, 0fC1B80000, 0f00000000, %p98;
	mov.b32 	%r236, %f586;
	add.s32 	%r237, %r236, -1059760811;
	and.b32  	%r238, %r237, -8388608;
	sub.s32 	%r239, %r236, %r238;
	mov.b32 	%f588, %r239;
	cvt.rn.f32.s32 	%f589, %r238;
	fma.rn.f32 	%f590, %f589, 0f34000000, %f587;
	add.f32 	%f591, %f588, 0fBF800000;
	fma.rn.f32 	%f592, %f591, 0fBE055027, 0f3E1039F6;
	fma.rn.f32 	%f593, %f592, %f591, 0fBDF8CDCC;
	fma.rn.f32 	%f594, %f593, %f591, 0f3E0F2955;
	fma.rn.f32 	%f595, %f594, %f591, 0fBE2AD8B9;
	fma.rn.f32 	%f596, %f595, %f591, 0f3E4CED0B;
	fma.rn.f32 	%f597, %f596, %f591, 0fBE7FFF22;
	fma.rn.f32 	%f598, %f597, %f591, 0f3EAAAA78;
	fma.rn.f32 	%f599, %f598, %f591, 0fBF000000;
	mul.f32 	%f600, %f591, %f599;
	fma.rn.f32 	%f601, %f600, %f591, %f591;
	fma.rn.f32 	%f602, %f590, 0f3F317218, %f601;
	setp.gt.u32 	%p99, %r236, 2139095039;
	fma.rn.f32 	%f603, %f586, 0f7F800000, 0f7F800000;
	selp.f32 	%f604, %f603, %f602, %p99;
	setp.eq.f32 	%p100, %f586, 0f00000000;
	selp.f32 	%f605, 0fFF800000, %f604, %p100;
	sub.f32 	%f606, %f605, %f644;
	fma.rn.f32 	%f644, %f1, %f606, %f644;
	sub.f32 	%f607, %f644, %f645;
	fma.rn.f32 	%f645, %f1, %f607, %f645;
	sub.f32 	%f608, %f645, %f647;
	fma.rn.f32 	%f65, %f1, %f608, %f647;
	sub.f32 	%f609, %f65, %f647;
	mul.f32 	%f610, %f609, 0f461C4000;
	add.s64 	%rd75, %rd1, %rd73;
	st.global.f32 	[%rd75], %f610;
	add.s32 	%r269, %r270, %r269;
	setp.lt.s32 	%p101, %r269, %r104;
	mov.b32 	%r270, 1;
	mov.f32 	%f647, %f65;
	mov.u32 	%r271, %r269;
	@%p101 bra 	$L__BB1_43;
$L__BB1_44:
	ret;

}


// ===== COMPILED SASS (sm_100) =====

	.target	sm_100

	.elftype	@"ET_EXEC"


//--------------------- .note.nv.tkinfo           --------------------------
	.section	.note.nv.tkinfo,"",@"SHT_NOTE"
	.sectionflags	@"SHF_NOTE_NV_TKINFO"
	.tkinfo
        /*0018*/ 	.word	0x00000002
        /*0030*/ 	.string	""
        /*0030*/ 	.string	"ptxas"
        /*0030*/ 	.string	"Cuda compilation tools, release 13.0, V13.0.88"
        /*0030*/ 	.string	"Build cuda_13.0.r13.0/compiler.36424714_0"
        /*0030*/ 	.string	"-arch sm_100 -m 64 "



//--------------------- .note.nv.cuinfo           --------------------------
	.section	.note.nv.cuinfo,"",@"SHT_NOTE"
	.sectionflags	@"SHF_NOTE_NV_CUINFO"
        /*0018*/ 	.short	0x0002
        /*001a*/ 	.short	0x0064
        /*001c*/ 	.short	0x0082
	.zero		2


//--------------------- .nv.info                  --------------------------
	.section	.nv.info,"",@"SHT_CUDA_INFO"
	.align	4


	//----- nvinfo : EIATTR_REGCOUNT
	.align		4
        /*0000*/ 	.byte	0x04, 0x2f
        /*0002*/ 	.short	(.L_1 - .L_0)
	.align		4
.L_0:
        /*0004*/ 	.word	index@(trix_batch_f32)
        /*0008*/ 	.word	0x00000020


	//----- nvinfo : EIATTR_FRAME_SIZE
	.align		4
.L_1:
        /*000c*/ 	.byte	0x04, 0x11
        /*000e*/ 	.short	(.L_3 - .L_2)
	.align		4
.L_2:
        /*0010*/ 	.word	index@($__internal_3_$__cuda_sm3x_div_rn_noftz_f32_slowpath)
        /*0014*/ 	.word	0x00000000


	//----- nvinfo : EIATTR_FRAME_SIZE
	.align		4
.L_3:
        /*0018*/ 	.byte	0x04, 0x11
        /*001a*/ 	.short	(.L_5 - .L_4)
	.align		4
.L_4:
        /*001c*/ 	.word	index@($__internal_2_$__cuda_sm20_rcp_rn_f32_slowpath)
        /*0020*/ 	.word	0x00000000


	//----- nvinfo : EIATTR_FRAME_SIZE
	.align		4
.L_5:
        /*0024*/ 	.byte	0x04, 0x11
        /*0026*/ 	.short	(.L_7 - .L_6)
	.align		4
.L_6:
        /*0028*/ 	.word	index@(trix_batch_f32)
        /*002c*/ 	.word	0x00000000


	//----- nvinfo : EIATTR_REGCOUNT
	.align		4
.L_7:
        /*0030*/ 	.byte	0x04, 0x2f
        /*0032*/ 	.short	(.L_9 - .L_8)
	.align		4
.L_8:
        /*0034*/ 	.word	index@(trix_many_series_one_param_f32)
        /*0038*/ 	.word	0x00000020


	//----- nvinfo : EIATTR_FRAME_SIZE
	.align		4
.L_9:
        /*003c*/ 	.byte	0x04, 0x11
        /*003e*/ 	.short	(.L_11 - .L_10)
	.align		4
.L_10:
        /*0040*/ 	.word	index@($__internal_1_$__cuda_sm3x_div_rn_noftz_f32_slowpath)
        /*0044*/ 	.word	0x00000000


	//----- nvinfo : EIATTR_FRAME_SIZE
	.align		4
.L_11:
        /*0048*/ 	.byte	0x04, 0x11
        /*004a*/ 	.short	(.L_13 - .L_12)
	.align		4
.L_12:
        /*004c*/ 	.word	index@($__internal_0_$__cuda_sm20_rcp_rn_f32_slowpath)
        /*0050*/ 	.word	0x00000000


	//----- nvinfo : EIATTR_FRAME_SIZE
	.align		4
.L_13:
        /*0054*/ 	.byte	0x04, 0x11
        /*0056*/ 	.short	(.L_15 - .L_14)
	.align		4
.L_14:
        /*0058*/ 	.word	index@(trix_many_series_one_param_f32)
        /*005c*/ 	.word	0x00000000


	//----- nvinfo : EIATTR_MIN_STACK_SIZE
	.align		4
.L_15:
        /*0060*/ 	.byte	0x04, 0x12
        /*0062*/ 	.short	(.L_17 - .L_16)
	.align		4
.L_16:
        /*0064*/ 	.word	index@(trix_many_series_one_param_f32)
        /*0068*/ 	.word	0x00000000


	//----- nvinfo : EIATTR_MIN_STACK_SIZE
	.align		4
.L_17:
        /*006c*/ 	.byte	0x04, 0x12
        /*006e*/ 	.short	(.L_19 - .L_18)
	.align		4
.L_18:
        /*0070*/ 	.word	index@(trix_batch_f32)
        /*0074*/ 	.word	0x00000000
.L_19:


//--------------------- .nv.compat                --------------------------
	.section	.nv.compat,"",@"SHT_CUDA_COMPAT_INFO"
	.align	4
        /*0000*/ 	.byte	0x02, 0x09, 0x00, 0x00, 0x02, 0x02, 0x01, 0x00, 0x02, 0x05, 0x05, 0x00, 0x03, 0x07, 0x01, 0x01
        /*0010*/ 	.byte	0x02, 0x03, 0x00, 0x00, 0x02, 0x06, 0x01, 0x00, 0x04, 0x0b, 0x08, 0x00, 0x01, 0x00, 0x00, 0x00
        /*0020*/ 	.byte	0x00, 0x00, 0x00, 0x00


//--------------------- .nv.info.trix_many_series_one_param_f32 --------------------------
	.section	.nv.info.trix_many_series_one_param_f32,"",@"SHT_CUDA_INFO"
	.sectionflags	@""
	.align	4


	//----- nvinfo : EIATTR_CUDA_API_VERSION
	.align		4
        /*0000*/ 	.byte	0x04, 0x37
        /*0002*/ 	.short	(.L_21 - .L_20)
.L_20:
        /*0004*/ 	.word	0x00000082


	//----- nvinfo : EIATTR_KPARAM_INFO
	.align		4
.L_21:
        /*0008*/ 	.byte	0x04, 0x17
        /*000a*/ 	.short	(.L_23 - .L_22)
.L_22:
        /*000c*/ 	.word	0x00000000
        /*0010*/ 	.short	0x0005
        /*0012*/ 	.short	0x0020
        /*0014*/ 	.byte	0x00, 0xf5, 0x21, 0x00


	//----- nvinfo : EIATTR_KPARAM_INFO
	.align		4
.L_23:
        /*0018*/ 	.byte	0x04, 0x17
        /*001a*/ 	.short	(.L_25 - .L_24)
.L_24:
        /*001c*/ 	.word	0x00000000
        /*0020*/ 	.short	0x0004
        /*0022*/ 	.short	0x0018
        /*0024*/ 	.byte	0x00, 0xf5, 0x21, 0x00


	//----- nvinfo : EIATTR_KPARAM_INFO
	.align		4
.L_25:
        /*0028*/ 	.byte	0x04, 0x17
        /*002a*/ 	.short	(.L_27 - .L_26)
.L_26:
        /*002c*/ 	.word	0x00000000
        /*0030*/ 	.short	0x0003
        /*0032*/ 	.short	0x0010
        /*0034*/ 	.byte	0x00, 0xf0, 0x11, 0x00


	//----- nvinfo : EIATTR_KPARAM_INFO
	.align		4
.L_27:
        /*0038*/ 	.byte	0x04, 0x17
        /*003a*/ 	.short	(.L_29 - .L_28)
.L_28:
        /*003c*/ 	.word	0x00000000
        /*0040*/ 	.short	0x0002
        /*0042*/ 	.short	0x000c
        /*0044*/ 	.byte	0x00, 0xf0, 0x11, 0x00


	//----- nvinfo : EIATTR_KPARAM_INFO
	.align		4
.L_29:
        /*0048*/ 	.byte	0x04, 0x17
        /*004a*/ 	.short	(.L_31 - .L_30)
.L_30:
        /*004c*/ 	.word	0x00000000
        /*0050*/ 	.short	0x0001
        /*0052*/ 	.short	0x0008
        /*0054*/ 	.byte	0x00, 0xf0, 0x11, 0x00


	//----- nvinfo : EIATTR_KPARAM_INFO
	.align		4
.L_31:
        /*0058*/ 	.byte	0x04, 0x17
        /*005a*/ 	.short	(.L_33 - .L_32)
.L_32:
        /*005c*/ 	.word	0x00000000
        /*0060*/ 	.short	0x0000
        /*0062*/ 	.short	0x0000
        /*0064*/ 	.byte	0x00, 0xf5, 0x21, 0x00


	//----- nvinfo : EIATTR_SPARSE_MMA_MASK
	.align		4
.L_33:
        /*0068*/ 	.byte	0x03, 0x50
        /*006a*/ 	.short	0x0000


	//----- nvinfo : EIATTR_MAXREG_COUNT
	.align		4
        /*006c*/ 	.byte	0x03, 0x1b
        /*006e*/ 	.short	0x00ff


	//----- nvinfo : EIATTR_MERCURY_ISA_VERSION
	.align		4
        /*0070*/ 	.byte	0x03, 0x5f
        /*0072*/ 	.short	0x0101


	//----- nvinfo : EIATTR_VRC_CTA_INIT_COUNT
	.align		4
        /*0074*/ 	.byte	0x02, 0x4a
	.zero		1
	.zero		1


	//----- nvinfo : EIATTR_EXIT_INSTR_OFFSETS
	.align		4
        /*0078*/ 	.byte	0x04, 0x1c
        /*007a*/ 	.short	(.L_35 - .L_34)


	//   ....[0]....
.L_34:
        /*007c*/ 	.word	0x00000060


	//   ....[1]....
        /*0080*/ 	.word	0x000000b0


	//   ....[2]....
        /*0084*/ 	.word	0x000005a0


	//   ....[3]....
        /*0088*/ 	.word	0x00003a80


	//----- nvinfo : EIATTR_CRS_STACK_SIZE
	.align		4
.L_35:
        /*008c*/ 	.byte	0x04, 0x1e
        /*008e*/ 	.short	(.L_37 - .L_36)
.L_36:
        /*0090*/ 	.word	0x00000000


	//----- nvinfo : EIATTR_CBANK_PARAM_SIZE
	.align		4
.L_37:
        /*0094*/ 	.byte	0x03, 0x19
        /*0096*/ 	.short	0x0028


	//----- nvinfo : EIATTR_PARAM_CBANK
	.align		4
        /*0098*/ 	.byte	0x04, 0x0a
        /*009a*/ 	.short	(.L_39 - .L_38)
	.align		4
.L_38:
        /*009c*/ 	.word	index@(.nv.constant0.trix_many_series_one_param_f32)
        /*00a0*/ 	.short	0x0380
        /*00a2*/ 	.short	0x0028


	//----- nvinfo : EIATTR_SW_WAR
	.align		4
.L_39:
        /*00a4*/ 	.byte	0x04, 0x36
        /*00a6*/ 	.short	(.L_41 - .L_40)
.L_40:
        /*00a8*/ 	.word	0x00000008
.L_41:


//--------------------- .nv.info.trix_batch_f32   --------------------------
	.section	.nv.info.trix_batch_f32,"",@"SHT_CUDA_INFO"
	.sectionflags	@""
	.align	4


	//----- nvinfo : EIATTR_CUDA_API_VERSION
	.align		4
        /*0000*/ 	.byte	0x04, 0x37
        /*0002*/ 	.short	(.L_43 - .L_42)
.L_42:
        /*0004*/ 	.word	0x00000082


	//----- nvinfo : EIATTR_KPARAM_INFO
	.align		4
.L_43:
        /*0008*/ 	.byte	0x04, 0x17
        /*000a*/ 	.short	(.L_45 - .L_44)
.L_44:
        /*000c*/ 	.word	0x00000000
        /*0010*/ 	.short	0x0005
        /*0012*/ 	.short	0x0020
        /*0014*/ 	.byte	0x00, 0xf5, 0x21, 0x00


	//----- nvinfo : EIATTR_KPARAM_INFO
	.align		4
.L_45:
        /*0018*/ 	.byte	0x04, 0x17
        /*001a*/ 	.short	(.L_47 - .L_46)
.L_46:
        /*001c*/ 	.word	0x00000000
        /*0020*/ 	.short	0x0004
        /*0022*/ 	.short	0x0018
        /*0024*/ 	.byte	0x00, 0xf0, 0x11, 0x00


	//----- nvinfo : EIATTR_KPARAM_INFO
	.align		4
.L_47:
        /*0028*/ 	.byte	0x04, 0x17
        /*002a*/ 	.short	(.L_49 - .L_48)
.L_48:
        /*002c*/ 	.word	0x00000000
        /*0030*/ 	.short	0x0003
        /*0032*/ 	.short	0x0014
        /*0034*/ 	.byte	0x00, 0xf0, 0x11, 0x00


	//----- nvinfo : EIATTR_KPARAM_INFO
	.align		4
.L_49:
        /*0038*/ 	.byte	0x04, 0x17
        /*003a*/ 	.short	(.L_51 - .L_50)
.L_50:
        /*003c*/ 	.word	0x00000000
        /*0040*/ 	.short	0x0002
        /*0042*/ 	.short	0x0010
        /*0044*/ 	.byte	0x00, 0xf0, 0x11, 0x00


	//----- nvinfo : EIATTR_KPARAM_INFO
	.align		4
.L_51:
        /*0048*/ 	.byte	0x04, 0x17
        /*004a*/ 	.short	(.L_53 - .L_52)
.L_52:
        /*004c*/ 	.word	0x00000000
        /*0050*/ 	.short	0x0001
        /*0052*/ 	.short	0x0008
        /*0054*/ 	.byte	0x00, 0xf5, 0x21, 0x00


	//----- nvinfo : EIATTR_KPARAM_INFO
	.align		4
.L_53:
        /*0058*/ 	.byte	0x04, 0x17
        /*005a*/ 	.short	(.L_55 - .L_54)
.L_54:
        /*005c*/ 	.word	0x00000000
        /*0060*/ 	.short	0x0000
        /*0062*/ 	.short	0x0000
        /*0064*/ 	.byte	0x00, 0xf5, 0x21, 0x00


	//----- nvinfo : EIATTR_SPARSE_MMA_MASK
	.align		4
.L_55:
        /*0068*/ 	.byte	0x03, 0x50
        /*006a*/ 	.short	0x0000


	//----- nvinfo : EIATTR_MAXREG_COUNT
	.align		4
        /*006c*/ 	.byte	0x03, 0x1b
        /*006e*/ 	.short	0x00ff


	//----- nvinfo : EIATTR_MERCURY_ISA_VERSION
	.align		4
        /*0070*/ 	.byte	0x03, 0x5f
        /*0072*/ 	.short	0x0101


	//----- nvinfo : EIATTR_VRC_CTA_INIT_COUNT
	.align		4
        /*0074*/ 	.byte	0x02, 0x4a
	.zero		1
	.zero		1


	//----- nvinfo : EIATTR_EXIT_INSTR_OFFSETS
	.align		4
        /*0078*/ 	.byte	0x04, 0x1c
        /*007a*/ 	.short	(.L_57 - .L_56)


	//   ....[0]....
.L_56:
        /*007c*/ 	.word	0x00000060


	//   ....[1]....
        /*0080*/ 	.word	0x000000e0


	//   ....[2]....
        /*0084*/ 	.word	0x00000680


	//   ....[3]....
        /*0088*/ 	.word	0x00002860


	//----- nvinfo : EIATTR_CRS_STACK_SIZE
	.align		4
.L_57:
        /*008c*/ 	.byte	0x04, 0x1e
        /*008e*/ 	.short	(.L_59 - .L_58)
.L_58:
        /*0090*/ 	.word	0x00000000


	//----- nvinfo : EIATTR_CBANK_PARAM_SIZE
	.align		4
.L_59:
        /*0094*/ 	.byte	0x03, 0x19
        /*0096*/ 	.short	0x0028


	//----- nvinfo : EIATTR_PARAM_CBANK
	.align		4
        /*0098*/ 	.byte	0x04, 0x0a
        /*009a*/ 	.short	(.L_61 - .L_60)
	.align		4
.L_60:
        /*009c*/ 	.word	index@(.nv.constant0.trix_batch_f32)
        /*00a0*/ 	.short	0x0380
        /*00a2*/ 	.short	0x0028


	//----- nvinfo : EIATTR_SW_WAR
	.align		4
.L_61:
        /*00a4*/ 	.byte	0x04, 0x36
        /*00a6*/ 	.short	(.L_63 - .L_62)
.L_62:
        /*00a8*/ 	.word	0x00000008
.L_63:


//--------------------- .nv.callgraph             --------------------------
	.section	.nv.callgraph,"",@"SHT_CUDA_CALLGRAPH"
	.align	4
	.sectionentsize	8
	.align		4
        /*0000*/ 	.word	0x00000000
	.align		4
        /*0004*/ 	.word	0xffffffff
	.align		4
        /*0008*/ 	.word	0x00000000
	.align		4
        /*000c*/ 	.word	0xfffffffe
	.align		4
        /*0010*/ 	.word	0x00000000
	.align		4
        /*0014*/ 	.word	0xfffffffd
	.align		4
        /*0018*/ 	.word	0x00000000
	.align		4
        /*001c*/ 	.word	0xfffffffc


//--------------------- .text.trix_many_series_one_param_f32 --------------------------
	.section	.text.trix_many_series_one_param_f32,"ax",@progbits
	.align	128
        .global         trix_many_series_one_param_f32
        .type           trix_many_series_one_param_f32,@function
        .size           trix_many_series_one_param_f32,(.L_x_74 - trix_many_series_one_param_f32)
        .other          trix_many_series_one_param_f32,@"STO_CUDA_ENTRY STV_DEFAULT"
trix_many_series_one_param_f32:
.text.trix_many_series_one_param_f32:
[----:B------:R-:W-:Y:S01]  /*0000*/  LDC R1, c[0x0][0x37c] ;  /* 0x0000df00ff017b82 */ /* 0x000fe20000000800 */
[----:B------:R-:W0:Y:S07]  /*0010*/  S2R R0, SR_CTAID.X ;  /* 0x0000000000007919 */ /* 0x000e2e0000002500 */
[----:B------:R-:W0:Y:S01]  /*0020*/  LDC R3, c[0x0][0x38c] ;  /* 0x0000e300ff037b82 */ /* 0x000e220000000800 */
[----:B------:R-:W1:Y:S01]  /*0030*/  S2R R2, SR_TID.X ;  /* 0x0000000000027919 */ /* 0x000e620000002100 */
[----:B0-----:R-:W-:-:S04]  /*0040*/  ISETP.GE.AND P0, PT, R0, R3, PT ;  /* 0x000000030000720c */ /* 0x001fc80003f06270 */
[----:B-1----:R-:W-:-:S13]  /*0050*/  ISETP.NE.OR P0, PT, R2, RZ, P0 ;  /* 0x000000ff0200720c */ /* 0x002fda0000705670 */
[----:B------:R-:W-:Y:S05]  /*0060*/  @P0 EXIT ;  /* 0x000000000000094d */ /* 0x000fea0003800000 */
[----:B------:R-:W0:Y:S08]  /*0070*/  LDC R2, c[0x0][0x388] ;  /* 0x0000e200ff027b82 */ /* 0x000e300000000800 */
[----:B------:R-:W0:Y:S02]  /*0080*/  LDC R5, c[0x0][0x390] ;  /* 0x0000e400ff057b82 */ /* 0x000e240000000800 */
[----:B0-----:R-:W-:-:S04]  /*0090*/  VIMNMX R4, PT, PT, R2, R5, PT ;  /* 0x0000000502047248 */ /* 0x001fc80003fe0100 */
[----:B------:R-:W-:-:S13]  /*00a0*/  ISETP.GE.AND P0, PT, R4, 0x1, PT ;  /* 0x000000010400780c */ /* 0x000fda0003f06270 */
[----:B------:R-:W-:Y:S05]  /*00b0*/  @!P0 EXIT ;  /* 0x000000000000894d */ /* 0x000fea0003800000 */
[----:B------:R-:W0:Y:S01]  /*00c0*/  LDC.64 R8, c[0x0][0x398] ;  /* 0x0000e600ff087b82 */ /* 0x000e220000000a00 */
[----:B------:R-:W1:Y:S01]  /*00d0*/  LDCU.64 UR10, c[0x0][0x358] ;  /* 0x00006b00ff0a77ac */ /* 0x000e620008000a00 */
[----:B0-----:R-:W-:-:S05]  /*00e0*/  IMAD.WIDE.U32 R8, R0, 0x4, R8 ;  /* 0x0000000400087825 */ /* 0x001fca00078e0008 */
[----:B-1----:R-:W2:Y:S02]  /*00f0*/  LDG.E.CONSTANT R7, desc[UR10][R8.64] ;  /* 0x0000000a08077981 */ /* 0x002ea4000c1e9900 */
[----:B--2---:R-:W-:-:S05]  /*0100*/  VIMNMX R7, PT, PT, RZ, R7, !PT ;  /* 0x00000007ff077248 */ /* 0x004fca0007fe0100 */
[----:B------:R-:W-:-:S05]  /*0110*/  IMAD R6, R2, 0x3, R7 ;  /* 0x0000000302067824 */ /* 0x000fca00078e0207 */
[C---:B------:R-:W-:Y:S02]  /*0120*/  IADD3 R4, PT, PT, R6.reuse, -0x3, RZ ;  /* 0xfffffffd06047810 */ /* 0x040fe40007ffe0ff */
[----:B------:R-:W-:Y:S02]  /*0130*/  IADD3 R6, PT, PT, R6, -0x2, RZ ;  /* 0xfffffffe06067810 */ /* 0x000fe40007ffe0ff */
[----:B------:R-:W-:-:S13]  /*0140*/  ISETP.GE.AND P0, PT, R4, RZ, PT ;  /* 0x000000ff0400720c */ /* 0x000fda0003f06270 */
[----:B------:R-:W-:Y:S05]  /*0150*/  @!P0 BRA `(.L_x_0) ;  /* 0x00000004000c8947 */ /* 0x000fea0003800000 */
[----:B------:R-:W-:-:S04]  /*0160*/  VIMNMX R9, PT, PT, R6, R5, PT ;  /* 0x0000000506097248 */ /* 0x000fc80003fe0100 */
[C---:B------:R-:W-:Y:S02]  /*0170*/  ISETP.GE.AND P0, PT, R9.reuse, 0x8, PT ;  /* 0x000000080900780c */ /* 0x040fe40003f06270 */
[----:B------:R-:W-:Y:S01]  /*0180*/  VIMNMX R8, PT, PT, R9, 0x1, !PT ;  /* 0x0000000109087848 */ /* 0x000fe20007fe0100 */
[----:B------:R-:W-:-:S03]  /*0190*/  HFMA2 R9, -RZ, RZ, 0, 0 ;  /* 0x00000000ff097431 */ /* 0x000fc600000001ff */
[----:B------:R-:W-:-:S04]  /*01a0*/  LOP3.LUT R28, R8, 0x7, RZ, 0xc0, !PT ;  /* 0x00000007081c7812 */ /* 0x000fc800078ec0ff */
[----:B------:R-:W-:-:S03]  /*01b0*/  ISETP.NE.AND P1, PT, R28, RZ, PT ;  /* 0x000000ff1c00720c */ /* 0x000fc60003f25270 */
[----:B------:R-:W-:Y:S10]  /*01c0*/  @!P0 BRA `(.L_x_1) ;  /* 0x0000000000648947 */ /* 0x000ff40003800000 */
[----:B------:R-:W0:Y:S01]  /*01d0*/  LDC.64 R10, c[0x0][0x3a0] ;  /* 0x0000e800ff0a7b82 */ /* 0x000e220000000a00 */
[----:B------:R-:W-:Y:S02]  /*01e0*/  LOP3.LUT R9, R8, 0x7ffffff8, RZ, 0xc0, !PT ;  /* 0x7ffffff808097812 */ /* 0x000fe400078ec0ff */
[----:B------:R-:W-:Y:S02]  /*01f0*/  MOV R26, R0 ;  /* 0x00000000001a7202 */ /* 0x000fe40000000f00 */
[----:B------:R-:W-:-:S07]  /*0200*/  IADD3 R27, PT, PT, -R9, RZ, RZ ;  /* 0x000000ff091b7210 */ /* 0x000fce0007ffe1ff */
.L_x_2:
[----:B0-----:R-:W-:Y:S01]  /*0210*/  IMAD.WIDE R22, R26, 0x4, R10 ;  /* 0x000000041a167825 */ /* 0x001fe200078e020a */
[----:B-1----:R-:W-:Y:S02]  /*0220*/  MOV R29, 0x7fc00000 ;  /* 0x7fc00000001d7802 */ /* 0x002fe40000000f00 */
[----:B------:R-:W-:Y:S02]  /*0230*/  IADD3 R27, PT, PT, R27, 0x8, RZ ;  /* 0x000000081b1b7810 */ /* 0x000fe40007ffe0ff */
[C---:B------:R-:W-:Y:S01]  /*0240*/  LEA R26, R3.reuse, R26, 0x3 ;  /* 0x0000001a031a7211 */ /* 0x040fe200078e18ff */
[----:B------:R-:W-:Y:S01]  /*0250*/  IMAD.WIDE R12, R3, 0x4, R22 ;  /* 0x00000004030c7825 */ /* 0x000fe200078e0216 */
[----:B------:R-:W-:Y:S01]  /*0260*/  STG.E desc[UR10][R22.64], R29 ;  /* 0x0000001d16007986 */ /* 0x000fe2000c10190a */
[----:B------:R-:W-:-:S03]  /*0270*/  ISETP.NE.AND P0, PT, R27, RZ, PT ;  /* 0x000000ff1b00720c */ /* 0x000fc60003f05270 */
[----:B------:R0:W-:Y:S01]  /*0280*/  STG.E desc[UR10][R12.64], R29 ;  /* 0x0000001d0c007986 */ /* 0x0001e2000c10190a */
[----:B------:R-:W-:-:S05]  /*0290*/  IMAD.WIDE R14, R3, 0x4, R12 ;  /* 0x00000004030e7825 */ /* 0x000fca00078e020c */
        /* <DEDUP_REMOVED lines=9> */
[----:B0-----:R-:W-:-:S05]  /*0330*/  IMAD.WIDE R12, R3, 0x4, R24 ;  /* 0x00000004030c7825 */ /* 0x001fca00078e0218 */
[----:B------:R1:W-:Y:S01]  /*0340*/  STG.E desc[UR10][R12.64], R29 ;  /* 0x0000001d0c007986 */ /* 0x0003e2000c10190a */
[----:B------:R-:W-:Y:S05]  /*0350*/  @P0 BRA `(.L_x_2) ;  /* 0xfffffffc00ac0947 */ /* 0x000fea000383ffff */
.L_x_1:
[----:B------:R-:W-:Y:S05]  /*0360*/  @!P1 BRA `(.L_x_0) ;  /* 0x0000000000889947 */ /* 0x000fea0003800000 */
[----:B------:R-:W-:Y:S02]  /*0370*/  ISETP.GE.U32.AND P0, PT, R28, 0x4, PT ;  /* 0x000000041c00780c */ /* 0x000fe40003f06070 */
[----:B-1----:R-:W-:-:S04]  /*0380*/  LOP3.LUT R18, R8, 0x3, RZ, 0xc0, !PT ;  /* 0x0000000308127812 */ /* 0x002fc800078ec0ff */
[----:B------:R-:W-:-:S07]  /*0390*/  ISETP.NE.AND P1, PT, R18, RZ, PT ;  /* 0x000000ff1200720c */ /* 0x000fce0003f25270 */
[----:B------:R-:W-:Y:S06]  /*03a0*/  @!P0 BRA `(.L_x_3) ;  /* 0x0000000000308947 */ /* 0x000fec0003800000 */
[----:B------:R-:W0:Y:S01]  /*03b0*/  LDC.64 R10, c[0x0][0x3a0] ;  /* 0x0000e800ff0a7b82 */ /* 0x000e220000000a00 */
[C---:B------:R-:W-:Y:S01]  /*03c0*/  IMAD R13, R9.reuse, R3, R0 ;  /* 0x00000003090d7224 */ /* 0x040fe200078e0200 */
[----:B------:R-:W-:Y:S02]  /*03d0*/  MOV R19, 0x7fc00000 ;  /* 0x7fc0000000137802 */ /* 0x000fe40000000f00 */
[----:B------:R-:W-:Y:S01]  /*03e0*/  IADD3 R9, PT, PT, R9, 0x4, RZ ;  /* 0x0000000409097810 */ /* 0x000fe20007ffe0ff */
[----:B0-----:R-:W-:-:S05]  /*03f0*/  IMAD.WIDE R10, R13, 0x4, R10 ;  /* 0x000000040d0a7825 */ /* 0x001fca00078e020a */
[----:B------:R0:W-:Y:S01]  /*0400*/  STG.E desc[UR10][R10.64], R19 ;  /* 0x000000130a007986 */ /* 0x0001e2000c10190a */
[----:B------:R-:W-:-:S05]  /*0410*/  IMAD.WIDE R12, R3, 0x4, R10 ;  /* 0x00000004030c7825 */ /* 0x000fca00078e020a */
[----:B------:R0:W-:Y:S01]  /*0420*/  STG.E desc[UR10][R12.64], R19 ;  /* 0x000000130c007986 */ /* 0x0001e2000c10190a */
[----:B------:R-:W-:-:S05]  /*0430*/  IMAD.WIDE R14, R3, 0x4, R12 ;  /* 0x00000004030e7825 */ /* 0x000fca00078e020c */
[----:B------:R0:W-:Y:S01]  /*0440*/  STG.E desc[UR10][R14.64], R19 ;  /* 0x000000130e007986 */ /* 0x0001e2000c10190a */
[----:B------:R-:W-:-:S05]  /*0450*/  IMAD.WIDE R16, R3, 0x4, R14 ;  /* 0x0000000403107825 */ /* 0x000fca00078e020e */
[----:B------:R0:W-:Y:S02]  /*0460*/  STG.E desc[UR10][R16.64], R19 ;  /* 0x0000001310007986 */ /* 0x0001e4000c10190a */
.L_x_3:
[----:B------:R-:W-:Y:S05]  /*0470*/  @!P1 BRA `(.L_x_0) ;  /* 0x0000000000449947 */ /* 0x000fea0003800000 */
[----:B------:R-:W-:Y:S02]  /*0480*/  LOP3.LUT R8, R8, 0x1, RZ, 0xc0, !PT ;  /* 0x0000000108087812 */ /* 0x000fe400078ec0ff */
[----:B------:R-:W-:Y:S02]  /*0490*/  ISETP.NE.AND P0, PT, R18, 0x1, PT ;  /* 0x000000011200780c */ /* 0x000fe40003f05270 */
[----:B------:R-:W-:-:S13]  /*04a0*/  ISETP.NE.U32.AND P1, PT, R8, 0x1, PT ;  /* 0x000000010800780c */ /* 0x000fda0003f25070 */
[----:B0-----:R-:W0:Y:S01]  /*04b0*/  @!P1 LDC.64 R10, c[0x0][0x3a0] ;  /* 0x0000e800ff0a9b82 */ /* 0x001e220000000a00 */
[----:B------:R-:W-:Y:S05]  /*04c0*/  @!P0 BRA `(.L_x_4) ;  /* 0x0000000000208947 */ /* 0x000fea0003800000 */
[----:B------:R-:W1:Y:S01]  /*04d0*/  LDC.64 R12, c[0x0][0x3a0] ;  /* 0x0000e800ff0c7b82 */ /* 0x000e620000000a00 */
[C---:B------:R-:W-:Y:S01]  /*04e0*/  IMAD R15, R9.reuse, R3, R0 ;  /* 0x00000003090f7224 */ /* 0x040fe200078e0200 */
[----:B------:R-:W-:Y:S02]  /*04f0*/  MOV R17, 0x7fc00000 ;  /* 0x7fc0000000117802 */ /* 0x000fe40000000f00 */
[----:B------:R-:W-:Y:S01]  /*0500*/  IADD3 R9, PT, PT, R9, 0x2, RZ ;  /* 0x0000000209097810 */ /* 0x000fe20007ffe0ff */
[----:B-1----:R-:W-:-:S05]  /*0510*/  IMAD.WIDE R12, R15, 0x4, R12 ;  /* 0x000000040f0c7825 */ /* 0x002fca00078e020c */
[----:B------:R1:W-:Y:S01]  /*0520*/  STG.E desc[UR10][R12.64], R17 ;  /* 0x000000110c007986 */ /* 0x0003e2000c10190a */
[----:B------:R-:W-:-:S05]  /*0530*/  IMAD.WIDE R14, R3, 0x4, R12 ;  /* 0x00000004030e7825 */ /* 0x000fca00078e020c */
[----:B------:R1:W-:Y:S02]  /*0540*/  STG.E desc[UR10][R14.64], R17 ;  /* 0x000000110e007986 */ /* 0x0003e4000c10190a */
.L_x_4:
[----:B------:R-:W-:Y:S01]  /*0550*/  @!P1 IMAD R3, R9, R3, R0 ;  /* 0x0000000309039224 */ /* 0x000fe200078e0200 */
[----:B------:R-:W-:-:S03]  /*0560*/  @!P1 MOV R9, 0x7fc00000 ;  /* 0x7fc0000000099802 */ /* 0x000fc60000000f00 */
[----:B0-----:R-:W-:-:S05]  /*0570*/  @!P1 IMAD.WIDE R10, R3, 0x4, R10 ;  /* 0x00000004030a9825 */ /* 0x001fca00078e020a */
[----:B------:R2:W-:Y:S02]  /*0580*/  @!P1 STG.E desc[UR10][R10.64], R9 ;  /* 0x000000090a009986 */ /* 0x0005e4000c10190a */
.L_x_0:
[----:B------:R-:W-:-:S13]  /*0590*/  ISETP.GE.AND P0, PT, R6, R5, PT ;  /* 0x000000050600720c */ /* 0x000fda0003f06270 */
[----:B------:R-:W-:Y:S05]  /*05a0*/  @P0 EXIT ;  /* 0x000000000000094d */ /* 0x000fea0003800000 */
[----:B------:R-:W-:Y:S01]  /*05b0*/  I2FP.F32.U32 R3, R2 ;  /* 0x0000000200037245 */ /* 0x000fe20000201000 */
[----:B------:R-:W-:Y:S02]  /*05c0*/  UMOV UR4, 0x40000000 ;  /* 0x4000000000047882 */ /* 0x000fe40000000000 */
[----:B--2---:R-:W-:Y:S02]  /*05d0*/  MOV R9, UR4 ;  /* 0x0000000400097c02 */ /* 0x004fe40008000f00 */
[----:B------:R-:W-:-:S04]  /*05e0*/  FADD R8, R3, 1 ;  /* 0x3f80000003087421 */ /* 0x000fc80000000000 */
[----:B------:R-:W2:Y:S08]  /*05f0*/  MUFU.RCP R5, R8 ;  /* 0x0000000800057308 */ /* 0x000eb00000001000 */
[----:B------:R-:W3:Y:S01]  /*0600*/  FCHK P0, R9, R8 ;  /* 0x0000000809007302 */ /* 0x000ee20000000000 */
[----:B--2---:R-:W-:-:S04]  /*0610*/  FFMA R2, -R8, R5, 1 ;  /* 0x3f80000008027423 */ /* 0x004fc80000000105 */
[----:B------:R-:W-:-:S04]  /*0620*/  FFMA R2, R5, R2, R5 ;  /* 0x0000000205027223 */ /* 0x000fc80000000005 */
[----:B------:R-:W-:-:S04]  /*0630*/  FFMA R5, R2, 2, RZ ;  /* 0x4000000002057823 */ /* 0x000fc800000000ff */
[----:B------:R-:W-:-:S04]  /*0640*/  FFMA R6, -R8, R5, 2 ;  /* 0x4000000008067423 */ /* 0x000fc80000000105 */
[----:B------:R-:W-:Y:S01]  /*0650*/  FFMA R5, R2, R6, R5 ;  /* 0x0000000602057223 */ /* 0x000fe20000000005 */
[----:B---3--:R-:W-:Y:S06]  /*0660*/  @!P0 BRA `(.L_x_5) ;  /* 0x0000000000088947 */ /* 0x008fec0003800000 */
[----:B------:R-:W-:-:S07]  /*0670*/  MOV R6, 0x690 ;  /* 0x0000069000067802 */ /* 0x000fce0000000f00 */
[----:B01----:R-:W-:Y:S05]  /*0680*/  CALL.REL.NOINC `($__internal_1_$__cuda_sm3x_div_rn_noftz_f32_slowpath) ;  /* 0x0000003400d87944 */ /* 0x003fea0003c00000 */
.L_x_5:
[----:B------:R-:W-:-:S04]  /*0690*/  IADD3 R2, PT, PT, R3, 0x1800000, RZ ;  /* 0x0180000003027810 */ /* 0x000fc80007ffe0ff */
[----:B------:R-:W-:-:S04]  /*06a0*/  LOP3.LUT R2, R2, 0x7f800000, RZ, 0xc0, !PT ;  /* 0x7f80000002027812 */ /* 0x000fc800078ec0ff */
[----:B------:R-:W-:-:S13]  /*06b0*/  ISETP.GT.U32.AND P0, PT, R2, 0x1ffffff, PT ;  /* 0x01ffffff0200780c */ /* 0x000fda0003f04070 */
[----:B------:R-:W-:Y:S05]  /*06c0*/  @P0 BRA `(.L_x_6) ;  /* 0x0000000000100947 */ /* 0x000fea0003800000 */
[----:B------:R-:W-:-:S07]  /*06d0*/  MOV R6, 0x6f0 ;  /* 0x000006f000067802 */ /* 0x000fce0000000f00 */
[----:B01----:R-:W-:Y:S05]  /*06e0*/  CALL.REL.NOINC `($__internal_0_$__cuda_sm20_rcp_rn_f32_slowpath) ;  /* 0x0000003000e87944 */ /* 0x003fea0003c00000 */
[----:B------:R-:W-:Y:S01]  /*06f0*/  MOV R6, R8 ;  /* 0x0000000800067202 */ /* 0x000fe20000000f00 */
[----:B------:R-:W-:Y:S06]  /*0700*/  BRA `(.L_x_7) ;  /* 0x0000000000107947 */ /* 0x000fec0003800000 */
.L_x_6:
[----:B------:R-:W2:Y:S02]  /*0710*/  MUFU.RCP R6, R3 ;  /* 0x0000000300067308 */ /* 0x000ea40000001000 */
[----:B--2---:R-:W-:-:S04]  /*0720*/  FFMA R2, R3, R6, -1 ;  /* 0xbf80000003027423 */ /* 0x004fc80000000006 */
[----:B------:R-:W-:-:S04]  /*0730*/  FADD.FTZ R9, -R2, -RZ ;  /* 0x800000ff02097221 */ /* 0x000fc80000010100 */
[----:B------:R-:W-:-:S07]  /*0740*/  FFMA R6, R6, R9, R6 ;  /* 0x0000000906067223 */ /* 0x000fce0000000006 */
.L_x_7:
[----:B------:R-:W2:Y:S01]  /*0750*/  LDCU UR7, c[0x0][0x388] ;  /* 0x00007100ff0777ac */ /* 0x000ea20008000800 */
[C---:B-1----:R-:W-:Y:S01]  /*0760*/  IADD3 R18, PT, PT, R7.reuse, 0x1, RZ ;  /* 0x0000000107127810 */ /* 0x042fe20007ffe0ff */
[----:B0-----:R-:W-:Y:S01]  /*0770*/  HFMA2 R15, -RZ, RZ, 0, 0 ;  /* 0x00000000ff0f7431 */ /* 0x001fe200000001ff */
[----:B------:R-:W-:Y:S02]  /*0780*/  MOV R21, R7 ;  /* 0x0000000700157202 */ /* 0x000fe40000000f00 */
[----:B--2---:R-:W-:-:S04]  /*0790*/  IADD3 R13, PT, PT, R7, UR7, RZ ;  /* 0x00000007070d7c10 */ /* 0x004fc8000fffe0ff */
[----:B------:R-:W-:-:S04]  /*07a0*/  VIMNMX R2, PT, PT, R13, R18, !PT ;  /* 0x000000120d027248 */ /* 0x000fc80007fe0100 */
[CC--:B------:R-:W-:Y:S02]  /*07b0*/  IADD3 R12, PT, PT, -R7.reuse, R2.reuse, RZ ;  /* 0x00000002070c7210 */ /* 0x0c0fe40007ffe1ff */
[----:B------:R-:W-:Y:S02]  /*07c0*/  IADD3 R2, PT, PT, R7, -R2, RZ ;  /* 0x8000000207027210 */ /* 0x000fe40007ffe0ff */
[----:B------:R-:W-:Y:S02]  /*07d0*/  LOP3.LUT R24, R12, 0x3, RZ, 0xc0, !PT ;  /* 0x000000030c187812 */ /* 0x000fe400078ec0ff */
[----:B------:R-:W-:Y:S02]  /*07e0*/  ISETP.GT.U32.AND P1, PT, R2, -0x4, PT ;  /* 0xfffffffc0200780c */ /* 0x000fe40003f24070 */
[----:B------:R-:W-:-:S11]  /*07f0*/  ISETP.NE.AND P0, PT, R24, RZ, PT ;  /* 0x000000ff1800720c */ /* 0x000fd60003f05270 */
[----:B------:R-:W-:Y:S05]  /*0800*/  @P1 BRA `(.L_x_8) ;  /* 0x0000000800081947 */ /* 0x000fea0003800000 */
[----:B------:R-:W0:Y:S01]  /*0810*/  LDC R19, c[0x0][0x38c] ;  /* 0x0000e300ff137b82 */ /* 0x000e220000000800 */
[C---:B------:R-:W-:Y:S02]  /*0820*/  IADD3 R14, PT, PT, R7.reuse, 0x2, RZ ;  /* 0x00000002070e7810 */ /* 0x040fe40007ffe0ff */
[----:B------:R-:W-:Y:S02]  /*0830*/  IADD3 R16, PT, PT, R7, 0x3, RZ ;  /* 0x0000000307107810 */ /* 0x000fe40007ffe0ff */
[----:B------:R-:W-:Y:S02]  /*0840*/  LOP3.LUT R20, R12, 0xfffffffc, RZ, 0xc0, !PT ;  /* 0xfffffffc0c147812 */ /* 0x000fe400078ec0ff */
[----:B------:R-:W-:Y:S02]  /*0850*/  MOV R15, RZ ;  /* 0x000000ff000f7202 */ /* 0x000fe40000000f00 */
[----:B------:R-:W-:Y:S02]  /*0860*/  MOV R21, R7 ;  /* 0x0000000700157202 */ /* 0x000fe40000000f00 */
[----:B------:R-:W-:Y:S01]  /*0870*/  IADD3 R20, PT, PT, -R20, RZ, RZ ;  /* 0x000000ff14147210 */ /* 0x000fe20007ffe1ff */
[----:B0-----:R-:W-:-:S02]  /*0880*/  IMAD R18, R18, R19, R0 ;  /* 0x0000001312127224 */ /* 0x001fc400078e0200 */
[-CC-:B------:R-:W-:Y:S02]  /*0890*/  IMAD R14, R14, R19.reuse, R0.reuse ;  /* 0x000000130e0e7224 */ /* 0x180fe400078e0200 */
[-CC-:B------:R-:W-:Y:S02]  /*08a0*/  IMAD R16, R16, R19.reuse, R0.reuse ;  /* 0x0000001310107224 */ /* 0x180fe400078e0200 */
[----:B------:R-:W-:-:S07]  /*08b0*/  IMAD R17, R7, R19, R0 ;  /* 0x0000001307117224 */ /* 0x000fce00078e0200 */
.L_x_9:
[----:B------:R-:W0:Y:S02]  /*08c0*/  LDC.64 R2, c[0x0][0x380] ;  /* 0x0000e000ff027b82 */ /* 0x000e240000000a00 */
[----:B0-----:R-:W-:-:S05]  /*08d0*/  IMAD.WIDE.U32 R8, R17, 0x4, R2 ;  /* 0x0000000411087825 */ /* 0x001fca00078e0002 */
[----:B------:R-:W2:Y:S01]  /*08e0*/  LDG.E.CONSTANT R22, desc[UR10][R8.64] ;  /* 0x0000000a08167981 */ /* 0x000ea2000c1e9900 */
[----:B------:R-:W-:-:S06]  /*08f0*/  IMAD.WIDE.U32 R10, R18, 0x4, R2 ;  /* 0x00000004120a7825 */ /* 0x000fcc00078e0002 */
[----:B------:R-:W3:Y:S01]  /*0900*/  LDG.E.CONSTANT R11, desc[UR10][R10.64] ;  /* 0x0000000a0a0b7981 */ /* 0x000ee2000c1e9900 */
[----:B------:R-:W-:Y:S01]  /*0910*/  HFMA2 R23, -RZ, RZ, 1.5048828125, 33.21875 ;  /* 0x3e055027ff177431 */ /* 0x000fe200000001ff */
[----:B--2---:R-:W-:-:S04]  /*0920*/  FSETP.GEU.AND P1, PT, R22, 1.175494350822287508e-38, PT ;  /* 0x008000001600780b */ /* 0x004fc80003f2e000 */
[----:B------:R-:W-:Y:S02]  /*0930*/  FSEL R9, RZ, -23, P1 ;  /* 0xc1b80000ff097808 */ /* 0x000fe40000800000 */
[----:B---3--:R-:W-:-:S07]  /*0940*/  FSETP.GEU.AND P2, PT, R11, 1.175494350822287508e-38, PT ;  /* 0x008000000b00780b */ /* 0x008fce0003f4e000 */
[----:B------:R-:W-:-:S05]  /*0950*/  @!P1 FMUL R22, R22, 8388608 ;  /* 0x4b00000016169820 */ /* 0x000fca0000400000 */
[----:B------:R-:W-:Y:S01]  /*0960*/  IADD3 R25, PT, PT, R22, -0x3f2aaaab, RZ ;  /* 0xc0d5555516197810 */ /* 0x000fe20007ffe0ff */
[----:B------:R-:W-:-:S03]  /*0970*/  @!P2 FMUL R11, R11, 8388608 ;  /* 0x4b0000000b0ba820 */ /* 0x000fc60000400000 */
[----:B------:R-:W-:Y:S02]  /*0980*/  LOP3.LUT R25, R25, 0xff800000, RZ, 0xc0, !PT ;  /* 0xff80000019197812 */ /* 0x000fe400078ec0ff */
[----:B------:R-:W-:Y:S02]  /*0990*/  IADD3 R8, PT, PT, R11, -0x3f2aaaab, RZ ;  /* 0xc0d555550b087810 */ /* 0x000fe40007ffe0ff */
[-C--:B------:R-:W-:Y:S02]  /*09a0*/  IADD3 R26, PT, PT, R22, -R25.reuse, RZ ;  /* 0x80000019161a7210 */ /* 0x080fe40007ffe0ff */
[----:B------:R-:W-:Y:S02]  /*09b0*/  LOP3.LUT R8, R8, 0xff800000, RZ, 0xc0, !PT ;  /* 0xff80000008087812 */ /* 0x000fe400078ec0ff */
[----:B------:R-:W-:Y:S01]  /*09c0*/  I2FP.F32.S32 R28, R25 ;  /* 0x00000019001c7245 */ /* 0x000fe20000201400 */
[----:B------:R-:W-:-:S04]  /*09d0*/  FADD R26, R26, -1 ;  /* 0xbf8000001a1a7421 */ /* 0x000fc80000000000 */
[----:B------:R-:W-:Y:S01]  /*09e0*/  FFMA R27, R26, -R23, 0.14084610342979431152 ;  /* 0x3e1039f61a1b7423 */ /* 0x000fe20000000817 */
[----:B------:R-:W-:-:S03]  /*09f0*/  FFMA R9, R28, 1.1920928955078125e-07, R9 ;  /* 0x340000001c097823 */ /* 0x000fc60000000009 */
[----:B------:R-:W-:-:S04]  /*0a00*/  FFMA R27, R26, R27, -0.12148627638816833496 ;  /* 0xbdf8cdcc1a1b7423 */ /* 0x000fc8000000001b */
[----:B------:R-:W-:-:S04]  /*0a10*/  FFMA R27, R26, R27, 0.13980610668659210205 ;  /* 0x3e0f29551a1b7423 */ /* 0x000fc8000000001b */
[----:B------:R-:W-:-:S04]  /*0a20*/  FFMA R27, R26, R27, -0.16684235632419586182 ;  /* 0xbe2ad8b91a1b7423 */ /* 0x000fc8000000001b */
[----:B------:R-:W-:-:S04]  /*0a30*/  FFMA R27, R26, R27, 0.20012299716472625732 ;  /* 0x3e4ced0b1a1b7423 */ /* 0x000fc8000000001b */
[----:B------:R-:W-:-:S04]  /*0a40*/  FFMA R27, R26, R27, -0.24999669194221496582 ;  /* 0xbe7fff221a1b7423 */ /* 0x000fc8000000001b */
[----:B------:R-:W-:-:S04]  /*0a50*/  FFMA R27, R26, R27, 0.33333182334899902344 ;  /* 0x3eaaaa781a1b7423 */ /* 0x000fc8000000001b */
[----:B------:R-:W-:-:S04]  /*0a60*/  FFMA R27, R26, R27, -0.5 ;  /* 0xbf0000001a1b7423 */ /* 0x000fc8000000001b */
[----:B------:R-:W-:-:S04]  /*0a70*/  FMUL R27, R26, R27 ;  /* 0x0000001b1a1b7220 */ /* 0x000fc80000400000 */
[----:B------:R-:W-:Y:S01]  /*0a80*/  FFMA R10, R26, R27, R26 ;  /* 0x0000001b1a0a7223 */ /* 0x000fe2000000001a */
[----:B------:R-:W-:-:S03]  /*0a90*/  IADD3 R26, PT, PT, R11, -R8, RZ ;  /* 0x800000080b1a7210 */ /* 0x000fc60007ffe0ff */
[----:B------:R-:W-:Y:S01]  /*0aa0*/  FFMA R10, R9, 0.69314718246459960938, R10 ;  /* 0x3f317218090a7823 */ /* 0x000fe2000000000a */
[----:B------:R-:W-:Y:S01]  /*0ab0*/  I2FP.F32.S32 R9, R8 ;  /* 0x0000000800097245 */ /* 0x000fe20000201400 */
[----:B------:R-:W-:Y:S01]  /*0ac0*/  FADD R26, R26, -1 ;  /* 0xbf8000001a1a7421 */ /* 0x000fe20000000000 */
[----:B------:R-:W-:-:S03]  /*0ad0*/  FSEL R8, RZ, -23, P2 ;  /* 0xc1b80000ff087808 */ /* 0x000fc60001000000 */
[----:B------:R-:W-:-:S04]  /*0ae0*/  FFMA R25, R26, -R23, 0.14084610342979431152 ;  /* 0x3e1039f61a197423 */ /* 0x000fc80000000817 */
        /* <DEDUP_REMOVED lines=9> */
[----:B------:R-:W-:Y:S01]  /*0b80*/  FFMA R26, R9, 1.1920928955078125e-07, R8 ;  /* 0x34000000091a7823 */ /* 0x000fe20000000008 */
[----:B------:R-:W-:-:S05]  /*0b90*/  IMAD.WIDE.U32 R8, R14, 0x4, R2 ;  /* 0x000000040e087825 */ /* 0x000fca00078e0002 */
[----:B------:R-:W2:Y:S01]  /*0ba0*/  LDG.E.CONSTANT R27, desc[UR10][R8.64] ;  /* 0x0000000a081b7981 */ /* 0x000ea2000c1e9900 */
[----:B------:R-:W-:-:S06]  /*0bb0*/  IMAD.WIDE.U32 R2, R16, 0x4, R2 ;  /* 0x0000000410027825 */ /* 0x000fcc00078e0002 */
[----:B------:R-:W3:Y:S01]  /*0bc0*/  LDG.E.CONSTANT R2, desc[UR10][R2.64] ;  /* 0x0000000a02027981 */ /* 0x000ee2000c1e9900 */
[----:B------:R-:W-:Y:S01]  /*0bd0*/  ISETP.GT.U32.AND P1, PT, R22, 0x7f7fffff, PT ;  /* 0x7f7fffff1600780c */ /* 0x000fe20003f24070 */
[----:B------:R-:W-:Y:S01]  /*0be0*/  FFMA R25, R26, 0.69314718246459960938, R25 ;  /* 0x3f3172181a197823 */ /* 0x000fe20000000019 */
[----:B------:R-:W-:Y:S02]  /*0bf0*/  MOV R26, 0x7f800000 ;  /* 0x7f800000001a7802 */ /* 0x000fe40000000f00 */
[----:B------:R-:W-:Y:S02]  /*0c00*/  FSETP.NEU.AND P3, PT, R22, RZ, PT ;  /* 0x000000ff1600720b */ /* 0x000fe40003f6d000 */
[C---:B------:R-:W-:Y:S02]  /*0c10*/  ISETP.GT.U32.AND P5, PT, R11.reuse, 0x7f7fffff, PT ;  /* 0x7f7fffff0b00780c */ /* 0x040fe40003fa4070 */
[----:B------:R-:W-:Y:S02]  /*0c20*/  IADD3 R20, PT, PT, R20, 0x4, RZ ;  /* 0x0000000414147810 */ /* 0x000fe40007ffe0ff */
[----:B------:R-:W-:-:S02]  /*0c30*/  FSETP.NEU.AND P2, PT, R11, RZ, PT ;  /* 0x000000ff0b00720b */ /* 0x000fc40003f4d000 */
[----:B------:R-:W-:Y:S01]  /*0c40*/  IADD3 R21, PT, PT, R21, 0x4, RZ ;  /* 0x0000000415157810 */ /* 0x000fe20007ffe0ff */
[----:B------:R-:W-:Y:S01]  /*0c50*/  @P1 FFMA R10, R22, R26, +INF ;  /* 0x7f800000160a1423 */ /* 0x000fe2000000001a */
[C---:B------:R-:W-:Y:S02]  /*0c60*/  LEA R17, R19.reuse, R17, 0x2 ;  /* 0x0000001113117211 */ /* 0x040fe400078e10ff */
[----:B------:R-:W-:Y:S02]  /*0c70*/  LEA R18, R19, R18, 0x2 ;  /* 0x0000001213127211 */ /* 0x000fe400078e10ff */
[----:B------:R-:W-:Y:S01]  /*0c80*/  FSEL R10, R10, -INF , P3 ;  /* 0xff8000000a0a7808 */ /* 0x000fe20001800000 */
[----:B------:R-:W-:Y:S01]  /*0c90*/  @P5 FFMA R25, R11, R26, +INF ;  /* 0x7f8000000b195423 */ /* 0x000fe2000000001a */
[C---:B------:R-:W-:Y:S02]  /*0ca0*/  LEA R14, R19.reuse, R14, 0x2 ;  /* 0x0000000e130e7211 */ /* 0x040fe400078e10ff */
[----:B------:R-:W-:Y:S01]  /*0cb0*/  LEA R16, R19, R16, 0x2 ;  /* 0x0000001013107211 */ /* 0x000fe200078e10ff */
[----:B------:R-:W-:Y:S01]  /*0cc0*/  FADD R10, R10, R15 ;  /* 0x0000000f0a0a7221 */ /* 0x000fe20000000000 */
[----:B------:R-:W-:-:S05]  /*0cd0*/  FSEL R25, R25, -INF , P2 ;  /* 0xff80000019197808 */ /* 0x000fca0001000000 */
[----:B------:R-:W-:Y:S01]  /*0ce0*/  FADD R10, R10, R25 ;  /* 0x000000190a0a7221 */ /* 0x000fe20000000000 */
[----:B--2---:R-:W-:-:S04]  /*0cf0*/  FSETP.GEU.AND P4, PT, R27, 1.175494350822287508e-38, PT ;  /* 0x008000001b00780b */ /* 0x004fc80003f8e000 */
[----:B------:R-:W-:Y:S02]  /*0d00*/  FSEL R9, RZ, -23, P4 ;  /* 0xc1b80000ff097808 */ /* 0x000fe40002000000 */
[----:B---3--:R-:W-:-:S07]  /*0d10*/  FSETP.GEU.AND P1, PT, R2, 1.175494350822287508e-38, PT ;  /* 0x008000000200780b */ /* 0x008fce0003f2e000 */
[----:B------:R-:W-:-:S05]  /*0d20*/  @!P4 FMUL R27, R27, 8388608 ;  /* 0x4b0000001b1bc820 */ /* 0x000fca0000400000 */
[C---:B------:R-:W-:Y:S01]  /*0d30*/  IADD3 R28, PT, PT, R27.reuse, -0x3f2aaaab, RZ ;  /* 0xc0d555551b1c7810 */ /* 0x040fe20007ffe0ff */
[----:B------:R-:W-:Y:S01]  /*0d40*/  @!P1 FMUL R2, R2, 8388608 ;  /* 0x4b00000002029820 */ /* 0x000fe20000400000 */
[C---:B------:R-:W-:Y:S02]  /*0d50*/  ISETP.GT.U32.AND P5, PT, R27.reuse, 0x7f7fffff, PT ;  /* 0x7f7fffff1b00780c */ /* 0x040fe40003fa4070 */
[----:B------:R-:W-:Y:S02]  /*0d60*/  LOP3.LUT R28, R28, 0xff800000, RZ, 0xc0, !PT ;  /* 0xff8000001c1c7812 */ /* 0x000fe400078ec0ff */
[----:B------:R-:W-:Y:S02]  /*0d70*/  ISETP.GT.U32.AND P4, PT, R2, 0x7f7fffff, PT ;  /* 0x7f7fffff0200780c */ /* 0x000fe40003f84070 */
[-C--:B------:R-:W-:Y:S02]  /*0d80*/  IADD3 R29, PT, PT, R27, -R28.reuse, RZ ;  /* 0x8000001c1b1d7210 */ /* 0x080fe40007ffe0ff */
[----:B------:R-:W-:-:S02]  /*0d90*/  I2FP.F32.S32 R28, R28 ;  /* 0x0000001c001c7245 */ /* 0x000fc40000201400 */
[----:B------:R-:W-:Y:S01]  /*0da0*/  FSETP.NEU.AND P2, PT, R2, RZ, PT ;  /* 0x000000ff0200720b */ /* 0x000fe20003f4d000 */
[----:B------:R-:W-:Y:S02]  /*0db0*/  FADD R8, R29, -1 ;  /* 0xbf8000001d087421 */ /* 0x000fe40000000000 */
[----:B------:R-:W-:Y:S02]  /*0dc0*/  FFMA R9, R28, 1.1920928955078125e-07, R9 ;  /* 0x340000001c097823 */ /* 0x000fe40000000009 */
        /* <DEDUP_REMOVED lines=10> */
[----:B------:R-:W-:-:S03]  /*0e70*/  IADD3 R3, PT, PT, R2, -0x3f2aaaab, RZ ;  /* 0xc0d5555502037810 */ /* 0x000fc60007ffe0ff */
[----:B------:R-:W-:Y:S01]  /*0e80*/  FFMA R8, R9, 0.69314718246459960938, R8 ;  /* 0x3f31721809087823 */ /* 0x000fe20000000008 */
[----:B------:R-:W-:Y:S01]  /*0e90*/  LOP3.LUT R3, R3, 0xff800000, RZ, 0xc0, !PT ;  /* 0xff80000003037812 */ /* 0x000fe200078ec0ff */
[----:B------:R-:W-:-:S03]  /*0ea0*/  @P5 FFMA R8, R27, R26, +INF ;  /* 0x7f8000001b085423 */ /* 0x000fc6000000001a */
[-C--:B------:R-:W-:Y:S02]  /*0eb0*/  IADD3 R22, PT, PT, R2, -R3.reuse, RZ ;  /* 0x8000000302167210 */ /* 0x080fe40007ffe0ff */
[----:B------:R-:W-:Y:S02]  /*0ec0*/  I2FP.F32.S32 R28, R3 ;  /* 0x00000003001c7245 */ /* 0x000fe40000201400 */
[----:B------:R-:W-:Y:S01]  /*0ed0*/  FSEL R3, RZ, -23, P1 ;  /* 0xc1b80000ff037808 */ /* 0x000fe20000800000 */
[----:B------:R-:W-:Y:S01]  /*0ee0*/  FADD R22, R22, -1 ;  /* 0xbf80000016167421 */ /* 0x000fe20000000000 */
[----:B------:R-:W-:-:S03]  /*0ef0*/  FSETP.NEU.AND P1, PT, R27, RZ, PT ;  /* 0x000000ff1b00720b */ /* 0x000fc60003f2d000 */
        /* <DEDUP_REMOVED lines=10> */
[----:B------:R-:W-:-:S04]  /*0fa0*/  FFMA R22, R22, R23, R22 ;  /* 0x0000001716167223 */ /* 0x000fc80000000016 */
[----:B------:R-:W-:Y:S01]  /*0fb0*/  FFMA R22, R3, 0.69314718246459960938, R22 ;  /* 0x3f31721803167823 */ /* 0x000fe20000000016 */
[----:B------:R-:W-:Y:S01]  /*0fc0*/  FSEL R3, R8, -INF , P1 ;  /* 0xff80000008037808 */ /* 0x000fe20000800000 */
[----:B------:R-:W-:Y:S01]  /*0fd0*/  @P4 FFMA R22, R2, R26, +INF ;  /* 0x7f80000002164423 */ /* 0x000fe2000000001a */
[----:B------:R-:W-:-:S03]  /*0fe0*/  ISETP.NE.AND P1, PT, R20, RZ, PT ;  /* 0x000000ff1400720c */ /* 0x000fc60003f25270 */
[----:B------:R-:W-:Y:S01]  /*0ff0*/  FADD R3, R10, R3 ;  /* 0x000000030a037221 */ /* 0x000fe20000000000 */
[----:B------:R-:W-:-:S05]  /*1000*/  FSEL R22, R22, -INF , P2 ;  /* 0xff80000016167808 */ /* 0x000fca0001000000 */
[----:B------:R-:W-:-:S04]  /*1010*/  FADD R15, R3, R22 ;  /* 0x00000016030f7221 */ /* 0x000fc80000000000 */
[----:B------:R-:W-:Y:S05]  /*1020*/  @P1 BRA `(.L_x_9) ;  /* 0xfffffff800241947 */ /* 0x000fea000383ffff */
.L_x_8:
[----:B------:R-:W-:Y:S05]  /*1030*/  @!P0 BRA `(.L_x_10) ;  /* 0x0000000400888947 */ /* 0x000fea0003800000 */
[----:B------:R-:W-:Y:S02]  /*1040*/  ISETP.NE.AND P1, PT, R24, 0x1, PT ;  /* 0x000000011800780c */ /* 0x000fe40003f25270 */
[----:B------:R-:W-:-:S04]  /*1050*/  LOP3.LUT R12, R12, 0x1, RZ, 0xc0, !PT ;  /* 0x000000010c0c7812 */ /* 0x000fc800078ec0ff */
[----:B------:R-:W-:-:S07]  /*1060*/  ISETP.NE.U32.AND P0, PT, R12, 0x1, PT ;  /* 0x000000010c00780c */ /* 0x000fce0003f05070 */
[----:B------:R-:W-:Y:S06]  /*1070*/  @!P1 BRA `(.L_x_11) ;  /* 0x0000000000f49947 */ /* 0x000fec0003800000 */
[----:B------:R-:W0:Y:S01]  /*1080*/  LDCU UR4, c[0x0][0x38c] ;  /* 0x00007180ff0477ac */ /* 0x000e220008000800 */
[----:B------:R-:W1:Y:S01]  /*1090*/  LDC.64 R16, c[0x0][0x380] ;  /* 0x0000e000ff107b82 */ /* 0x000e620000000a00 */
[----:B0-----:R-:W-:-:S05]  /*10a0*/  IMAD R9, R21, UR4, R0 ;  /* 0x0000000415097c24 */ /* 0x001fca000f8e0200 */
[C---:B------:R-:W-:Y:S01]  /*10b0*/  IADD3 R3, PT, PT, R9.reuse, UR4, RZ ;  /* 0x0000000409037c10 */ /* 0x040fe2000fffe0ff */
[----:B-1----:R-:W-:-:S04]  /*10c0*/  IMAD.WIDE.U32 R8, R9, 0x4, R16 ;  /* 0x0000000409087825 */ /* 0x002fc800078e0010 */
[----:B------:R-:W-:Y:S01]  /*10d0*/  IMAD.WIDE.U32 R16, R3, 0x4, R16 ;  /* 0x0000000403107825 */ /* 0x000fe200078e0010 */
[----:B------:R-:W2:Y:S04]  /*10e0*/  LDG.E.CONSTANT R2, desc[UR10][R8.64] ;  /* 0x0000000a08027981 */ /* 0x000ea8000c1e9900 */
[----:B------:R0:W3:Y:S01]  /*10f0*/  LDG.E.CONSTANT R3, desc[UR10][R16.64] ;  /* 0x0000000a10037981 */ /* 0x0000e2000c1e9900 */
[----:B------:R-:W-:Y:S01]  /*1100*/  IADD3 R21, PT, PT, R21, 0x2, RZ ;  /* 0x0000000215157810 */ /* 0x000fe20007ffe0ff */
[----:B0-----:R-:W-:Y:S01]  /*1110*/  HFMA2 R17, -RZ, RZ, 1.5048828125, 33.21875 ;  /* 0x3e055027ff117431 */ /* 0x001fe200000001ff */
[----:B--2---:R-:W-:Y:S02]  /*1120*/  FSETP.GEU.AND P1, PT, R2, 1.175494350822287508e-38, PT ;  /* 0x008000000200780b */ /* 0x004fe40003f2e000 */
[----:B---3--:R-:W-:-:S04]  /*1130*/  FSETP.GEU.AND P2, PT, R3, 1.175494350822287508e-38, PT ;  /* 0x008000000300780b */ /* 0x008fc80003f4e000 */
[----:B------:R-:W-:-:S07]  /*1140*/  FSEL R16, RZ, -23, P2 ;  /* 0xc1b80000ff107808 */ /* 0x000fce0001000000 */
[----:B------:R-:W-:Y:S02]  /*1150*/  @!P1 FMUL R2, R2, 8388608 ;  /* 0x4b00000002029820 */ /* 0x000fe40000400000 */
[----:B------:R-:W-:-:S03]  /*1160*/  @!P2 FMUL R3, R3, 8388608 ;  /* 0x4b0000000303a820 */ /* 0x000fc60000400000 */
[----:B------:R-:W-:Y:S02]  /*1170*/  IADD3 R11, PT, PT, R2, -0x3f2aaaab, RZ ;  /* 0xc0d55555020b7810 */ /* 0x000fe40007ffe0ff */
[----:B------:R-:W-:Y:S02]  /*1180*/  IADD3 R10, PT, PT, R3, -0x3f2aaaab, RZ ;  /* 0xc0d55555030a7810 */ /* 0x000fe40007ffe0ff */
[----:B------:R-:W-:Y:S02]  /*1190*/  LOP3.LUT R11, R11, 0xff800000, RZ, 0xc0, !PT ;  /* 0xff8000000b0b7812 */ /* 0x000fe400078ec0ff */
[----:B------:R-:W-:Y:S02]  /*11a0*/  LOP3.LUT R10, R10, 0xff800000, RZ, 0xc0, !PT ;  /* 0xff8000000a0a7812 */ /* 0x000fe400078ec0ff */
[----:B------:R-:W-:Y:S02]  /*11b0*/  IADD3 R12, PT, PT, R2, -R11, RZ ;  /* 0x8000000b020c7210 */ /* 0x000fe40007ffe0ff */
[----:B------:R-:W-:-:S02]  /*11c0*/  IADD3 R8, PT, PT, R3, -R10, RZ ;  /* 0x8000000a03087210 */ /* 0x000fc40007ffe0ff */
[----:B------:R-:W-:Y:S01]  /*11d0*/  I2FP.F32.S32 R11, R11 ;  /* 0x0000000b000b7245 */ /* 0x000fe20000201400 */
[----:B------:R-:W-:Y:S01]  /*11e0*/  FADD R9, R12, -1 ;  /* 0xbf8000000c097421 */ /* 0x000fe20000000000 */
[C---:B------:R-:W-:Y:S01]  /*11f0*/  ISETP.GT.U32.AND P2, PT, R3.reuse, 0x7f7fffff, PT ;  /* 0x7f7fffff0300780c */ /* 0x040fe20003f44070 */
[----:B------:R-:W-:Y:S01]  /*1200*/  FADD R8, R8, -1 ;  /* 0xbf80000008087421 */ /* 0x000fe20000000000 */
[----:B------:R-:W-:Y:S01]  /*1210*/  FSETP.NEU.AND P3, PT, R3, RZ, PT ;  /* 0x000000ff0300720b */ /* 0x000fe20003f6d000 */
[CC--:B------:R-:W-:Y:S02]  /*1220*/  FFMA R12, R9.reuse, -R17.reuse, 0.14084610342979431152 ;  /* 0x3e1039f6090c7423 */ /* 0x0c0fe40000000811 */
[C---:B------:R-:W-:Y:S02]  /*1230*/  FFMA R17, R8.reuse, -R17, 0.14084610342979431152 ;  /* 0x3e1039f608117423 */ /* 0x040fe40000000811 */
[----:B------:R-:W-:Y:S02]  /*1240*/  FFMA R12, R9, R12, -0.12148627638816833496 ;  /* 0xbdf8cdcc090c7423 */ /* 0x000fe4000000000c */
[----:B------:R-:W-:-:S02]  /*1250*/  FFMA R17, R8, R17, -0.12148627638816833496 ;  /* 0xbdf8cdcc08117423 */ /* 0x000fc40000000011 */
[C---:B------:R-:W-:Y:S02]  /*1260*/  FFMA R12, R9.reuse, R12, 0.13980610668659210205 ;  /* 0x3e0f2955090c7423 */ /* 0x040fe4000000000c */
[C---:B------:R-:W-:Y:S02]  /*1270*/  FFMA R17, R8.reuse, R17, 0.13980610668659210205 ;  /* 0x3e0f295508117423 */ /* 0x040fe40000000011 */
[C---:B------:R-:W-:Y:S02]  /*1280*/  FFMA R12, R9.reuse, R12, -0.16684235632419586182 ;  /* 0xbe2ad8b9090c7423 */ /* 0x040fe4000000000c */
[C---:B------:R-:W-:Y:S02]  /*1290*/  FFMA R17, R8.reuse, R17, -0.16684235632419586182 ;  /* 0xbe2ad8b908117423 */ /* 0x040fe40000000011 */
[----:B------:R-:W-:Y:S02]  /*12a0*/  FFMA R12, R9, R12, 0.20012299716472625732 ;  /* 0x3e4ced0b090c7423 */ /* 0x000fe4000000000c */
[----:B------:R-:W-:-:S02]  /*12b0*/  FFMA R17, R8, R17, 0.20012299716472625732 ;  /* 0x3e4ced0b08117423 */ /* 0x000fc40000000011 */
[C---:B------:R-:W-:Y:S01]  /*12c0*/  FFMA R14, R9.reuse, R12, -0.24999669194221496582 ;  /* 0xbe7fff22090e7423 */ /* 0x040fe2000000000c */
[----:B------:R-:W-:Y:S01]  /*12d0*/  FSEL R12, RZ, -23, P1 ;  /* 0xc1b80000ff0c7808 */ /* 0x000fe20000800000 */
[----:B------:R-:W-:Y:S01]  /*12e0*/  FFMA R17, R8, R17, -0.24999669194221496582 ;  /* 0xbe7fff2208117423 */ /* 0x000fe20000000011 */
[----:B------:R-:W-:Y:S01]  /*12f0*/  ISETP.GT.U32.AND P1, PT, R2, 0x7f7fffff, PT ;  /* 0x7f7fffff0200780c */ /* 0x000fe20003f24070 */
[----:B------:R-:W-:Y:S02]  /*1300*/  FFMA R14, R9, R14, 0.33333182334899902344 ;  /* 0x3eaaaa78090e7423 */ /* 0x000fe4000000000e */
[C---:B------:R-:W-:Y:S01]  /*1310*/  FFMA R17, R8.reuse, R17, 0.33333182334899902344 ;  /* 0x3eaaaa7808117423 */ /* 0x040fe20000000011 */
[----:B------:R-:W-:Y:S01]  /*1320*/  FFMA R11, R11, 1.1920928955078125e-07, R12 ;  /* 0x340000000b0b7823 */ /* 0x000fe2000000000c */
[C---:B------:R-:W-:Y:S02]  /*1330*/  FFMA R14, R9.reuse, R14, -0.5 ;  /* 0xbf000000090e7423 */ /* 0x040fe4000000000e */
[----:B------:R-:W-:Y:S01]  /*1340*/  FFMA R19, R8, R17, -0.5 ;  /* 0xbf00000008137423 */ /* 0x000fe20000000011 */
[----:B------:R-:W-:Y:S01]  /*1350*/  I2FP.F32.S32 R17, R10 ;  /* 0x0000000a00117245 */ /* 0x000fe20000201400 */
[----:B------:R-:W-:-:S02]  /*1360*/  FMUL R14, R9, R14 ;  /* 0x0000000e090e7220 */ /* 0x000fc40000400000 */
[C---:B------:R-:W-:Y:S02]  /*1370*/  FMUL R19, R8.reuse, R19 ;  /* 0x0000001308137220 */ /* 0x040fe40000400000 */
[----:B------:R-:W-:Y:S01]  /*1380*/  FFMA R14, R9, R14, R9 ;  /* 0x0000000e090e7223 */ /* 0x000fe20000000009 */
[----:B------:R-:W-:Y:S01]  /*1390*/  FFMA R16, R17, 1.1920928955078125e-07, R16 ;  /* 0x3400000011107823 */ /* 0x000fe20000000010 */
[----:B------:R-:W-:Y:S01]  /*13a0*/  FFMA R19, R8, R19, R8 ;  /* 0x0000001308137223 */ /* 0x000fe20000000008 */
[----:B------:R-:W-:Y:S01]  /*13b0*/  MOV R8, 0x7f800000 ;  /* 0x7f80000000087802 */ /* 0x000fe20000000f00 */
[----:B------:R-:W-:Y:S02]  /*13c0*/  FFMA R11, R11, 0.69314718246459960938, R14 ;  /* 0x3f3172180b0b7823 */ /* 0x000fe4000000000e */
[----:B------:R-:W-:Y:S02]  /*13d0*/  FFMA R16, R16, 0.69314718246459960938, R19 ;  /* 0x3f31721810107823 */ /* 0x000fe40000000013 */
[CC--:B------:R-:W-:Y:S01]  /*13e0*/  @P1 FFMA R11, R2.reuse, R8.reuse, +INF ;  /* 0x7f800000020b1423 */ /* 0x0c0fe20000000008 */
[----:B------:R-:W-:Y:S01]  /*13f0*/  FSETP.NEU.AND P1, PT, R2, RZ, PT ;  /* 0x000000ff0200720b */ /* 0x000fe20003f2d000 */
[----:B------:R-:W-:-:S03]  /*1400*/  @P2 FFMA R16, R3, R8, +INF ;  /* 0x7f80000003102423 */ /* 0x000fc60000000008 */
[----:B------:R-:W-:Y:S02]  /*1410*/  FSEL R2, R11, -INF , P1 ;  /* 0xff8000000b027808 */ /* 0x000fe40000800000 */
[----:B------:R-:W-:-:S03]  /*1420*/  FSEL R3, R16, -INF , P3 ;  /* 0xff80000010037808 */ /* 0x000fc60001800000 */
[----:B------:R-:W-:-:S04]  /*1430*/  FADD R2, R15, R2 ;  /* 0x000000020f027221 */ /* 0x000fc80000000000 */
[----:B------:R-:W-:-:S07]  /*1440*/  FADD R15, R2, R3 ;  /* 0x00000003020f7221 */ /* 0x000fce0000000000 */
.L_x_11:
[----:B------:R-:W-:Y:S05]  /*1450*/  @P0 BRA `(.L_x_10) ;  /* 0x0000000000800947 */ /* 0x000fea0003800000 */
[----:B------:R-:W0:Y:S01]  /*1460*/  LDC.64 R2, c[0x0][0x380] ;  /* 0x0000e000ff027b82 */ /* 0x000e220000000a00 */
[----:B------:R-:W1:Y:S02]  /*1470*/  LDCU UR4, c[0x0][0x38c] ;  /* 0x00007180ff0477ac */ /* 0x000e640008000800 */
[----:B-1----:R-:W-:-:S04]  /*1480*/  IMAD R9, R21, UR4, R0 ;  /* 0x0000000415097c24 */ /* 0x002fc8000f8e0200 */
[----:B0-----:R-:W-:-:S05]  /*1490*/  IMAD.WIDE.U32 R2, R9, 0x4, R2 ;  /* 0x0000000409027825 */ /* 0x001fca00078e0002 */
[----:B------:R0:W2:Y:S01]  /*14a0*/  LDG.E.CONSTANT R8, desc[UR10][R2.64] ;  /* 0x0000000a02087981 */ /* 0x0000a2000c1e9900 */
[----:B------:R-:W-:Y:S01]  /*14b0*/  HFMA2 R11, -RZ, RZ, 1.5048828125, 33.21875 ;  /* 0x3e055027ff0b7431 */ /* 0x000fe200000001ff */
[----:B0-----:R-:W-:Y:S02]  /*14c0*/  MOV R3, 0x7f800000 ;  /* 0x7f80000000037802 */ /* 0x001fe40000000f00 */
[----:B--2---:R-:W-:-:S04]  /*14d0*/  FSETP.GEU.AND P0, PT, R8, 1.175494350822287508e-38, PT ;  /* 0x008000000800780b */ /* 0x004fc80003f0e000 */
[----:B------:R-:W-:-:S09]  /*14e0*/  FSEL R2, RZ, -23, P0 ;  /* 0xc1b80000ff027808 */ /* 0x000fd20000000000 */
[----:B------:R-:W-:-:S05]  /*14f0*/  @!P0 FMUL R8, R8, 8388608 ;  /* 0x4b00000008088820 */ /* 0x000fca0000400000 */
[C---:B------:R-:W-:Y:S02]  /*1500*/  IADD3 R9, PT, PT, R8.reuse, -0x3f2aaaab, RZ ;  /* 0xc0d5555508097810 */ /* 0x040fe40007ffe0ff */
[----:B------:R-:W-:Y:S02]  /*1510*/  ISETP.GT.U32.AND P0, PT, R8, 0x7f7fffff, PT ;  /* 0x7f7fffff0800780c */ /* 0x000fe40003f04070 */
[----:B------:R-:W-:-:S04]  /*1520*/  LOP3.LUT R9, R9, 0xff800000, RZ, 0xc0, !PT ;  /* 0xff80000009097812 */ /* 0x000fc800078ec0ff */
[-C--:B------:R-:W-:Y:S02]  /*1530*/  IADD3 R10, PT, PT, R8, -R9.reuse, RZ ;  /* 0x80000009080a7210 */ /* 0x080fe40007ffe0ff */
[----:B------:R-:W-:-:S03]  /*1540*/  I2FP.F32.S32 R9, R9 ;  /* 0x0000000900097245 */ /* 0x000fc60000201400 */
        /* <DEDUP_REMOVED lines=13> */
[C---:B------:R-:W-:Y:S01]  /*1620*/  @P0 FFMA R2, R8.reuse, R3, +INF ;  /* 0x7f80000008020423 */ /* 0x040fe20000000003 */
[----:B------:R-:W-:-:S04]  /*1630*/  FSETP.NEU.AND P0, PT, R8, RZ, PT ;  /* 0x000000ff0800720b */ /* 0x000fc80003f0d000 */
[----:B------:R-:W-:-:S05]  /*1640*/  FSEL R2, R2, -INF , P0 ;  /* 0xff80000002027808 */ /* 0x000fca0000000000 */
[----:B------:R-:W-:-:S07]  /*1650*/  FADD R15, R15, R2 ;  /* 0x000000020f0f7221 */ /* 0x000fce0000000000 */
.L_x_10:
[----:B------:R-:W-:Y:S01]  /*1660*/  ULEA UR4, UR7, 0xffffffff, 0x1 ;  /* 0xffffffff07047891 */ /* 0x000fe2000f8e08ff */
[----:B------:R-:W-:Y:S01]  /*1670*/  FMUL R8, R15, R6 ;  /* 0x000000060f087220 */ /* 0x000fe20000400000 */
[----:B------:R-:W-:-:S04]  /*1680*/  USHF.L.U32 UR8, UR7, 0x1, URZ ;  /* 0x0000000107087899 */ /* 0x000fc800080006ff */
[----:B------:R-:W-:Y:S02]  /*1690*/  IADD3 R9, PT, PT, R7, UR4, RZ ;  /* 0x0000000407097c10 */ /* 0x000fe4000fffe0ff */
[----:B------:R-:W-:Y:S02]  /*16a0*/  MOV R21, R8 ;  /* 0x0000000800157202 */ /* 0x000fe40000000f00 */
[----:B------:R-:W-:-:S13]  /*16b0*/  ISETP.GE.AND P0, PT, R13, R9, PT ;  /* 0x000000090d00720c */ /* 0x000fda0003f06270 */
[----:B------:R-:W-:Y:S05]  /*16c0*/  @P0 BRA `(.L_x_12) ;  /* 0x0000000c00e40947 */ /* 0x000fea0003800000 */
[----:B------:R-:W-:Y:S01]  /*16d0*/  UIADD3 UR5, UPT, UPT, UR4, -UR7, URZ ;  /* 0x8000000704057290 */ /* 0x000fe2000fffe0ff */
[----:B------:R-:W-:-:S03]  /*16e0*/  MOV R21, R8 ;  /* 0x0000000800157202 */ /* 0x000fc60000000f00 */
[----:B------:R-:W-:Y:S02]  /*16f0*/  UIADD3 UR6, UPT, UPT, UR5, -0x1, URZ ;  /* 0xffffffff05067890 */ /* 0x000fe4000fffe0ff */
[----:B------:R-:W-:Y:S02]  /*1700*/  ULOP3.LUT UP0, UR9, UR5, 0x3, URZ, 0xc0, !UPT ;  /* 0x0000000305097892 */ /* 0x000fe4000f80c0ff */
[----:B------:R-:W-:-:S09]  /*1710*/  UISETP.GE.U32.AND UP1, UPT, UR6, 0x3, UPT ;  /* 0x000000030600788c */ /* 0x000fd2000bf26070 */
[----:B------:R-:W-:Y:S05]  /*1720*/  BRA.U !UP1, `(.L_x_13) ;  /* 0x0000000909287547 */ /* 0x000fea000b800000 */
[----:B------:R-:W0:Y:S01]  /*1730*/  LDC R12, c[0x0][0x38c] ;  /* 0x0000e300ff0c7b82 */ /* 0x000e220000000800 */
[C---:B------:R-:W-:Y:S01]  /*1740*/  IADD3 R25, PT, PT, R13.reuse, 0x2, RZ ;  /* 0x000000020d197810 */ /* 0x040fe20007ffe0ff */
[----:B------:R-:W-:Y:S01]  /*1750*/  ULOP3.LUT UR6, UR5, 0xfffffffc, URZ, 0xc0, !UPT ;  /* 0xfffffffc05067892 */ /* 0x000fe2000f8ec0ff */
[C---:B------:R-:W-:Y:S02]  /*1760*/  IADD3 R27, PT, PT, R13.reuse, 0x3, RZ ;  /* 0x000000030d1b7810 */ /* 0x040fe40007ffe0ff */
[----:B------:R-:W-:Y:S01]  /*1770*/  MOV R21, R8 ;  /* 0x0000000800157202 */ /* 0x000fe20000000f00 */
[----:B------:R-:W-:Y:S02]  /*1780*/  UIADD3 UR6, UPT, UPT, -UR6, URZ, URZ ;  /* 0x000000ff06067290 */ /* 0x000fe4000fffe1ff */
[----:B------:R-:W1:Y:S01]  /*1790*/  LDC.64 R2, c[0x0][0x380] ;  /* 0x0000e000ff027b82 */ /* 0x000e620000000a00 */
[-C--:B0-----:R-:W-:Y:S02]  /*17a0*/  IMAD R23, R13, R12.reuse, R12 ;  /* 0x0000000c0d177224 */ /* 0x081fe400078e020c */
[----:B------:R-:W-:-:S02]  /*17b0*/  IMAD R25, R25, R12, R0 ;  /* 0x0000000c19197224 */ /* 0x000fc400078e0200 */
[--C-:B------:R-:W-:Y:S01]  /*17c0*/  IMAD R27, R27, R12, R0.reuse ;  /* 0x0000000c1b1b7224 */ /* 0x100fe200078e0200 */
[----:B------:R-:W-:Y:S01]  /*17d0*/  IADD3 R23, PT, PT, R23, R0, RZ ;  /* 0x0000000017177210 */ /* 0x000fe20007ffe0ff */
[----:B------:R-:W-:-:S07]  /*17e0*/  IMAD R29, R13, R12, R0 ;  /* 0x0000000c0d1d7224 */ /* 0x000fce00078e0200 */
.L_x_14:
[----:B-1----:R-:W-:-:S05]  /*17f0*/  IMAD.WIDE.U32 R10, R29, 0x4, R2 ;  /* 0x000000041d0a7825 */ /* 0x002fca00078e0002 */
[----:B------:R0:W2:Y:S01]  /*1800*/  LDG.E.CONSTANT R20, desc[UR10][R10.64] ;  /* 0x0000000a0a147981 */ /* 0x0000a2000c1e9900 */
[----:B------:R-:W-:-:S06]  /*1810*/  IMAD.WIDE.U32 R14, R23, 0x4, R2 ;  /* 0x00000004170e7825 */ /* 0x000fcc00078e0002 */
[----:B------:R-:W3:Y:S01]  /*1820*/  LDG.E.CONSTANT R14, desc[UR10][R14.64] ;  /* 0x0000000a0e0e7981 */ /* 0x000ee2000c1e9900 */
[----:B------:R-:W-:-:S06]  /*1830*/  IMAD.WIDE.U32 R16, R25, 0x4, R2 ;  /* 0x0000000419107825 */ /* 0x000fcc00078e0002 */
[----:B------:R-:W4:Y:S01]  /*1840*/  LDG.E.CONSTANT R16, desc[UR10][R16.64] ;  /* 0x0000000a10107981 */ /* 0x000f22000c1e9900 */
[----:B------:R-:W-:-:S06]  /*1850*/  IMAD.WIDE.U32 R18, R27, 0x4, R2 ;  /* 0x000000041b127825 */ /* 0x000fcc00078e0002 */
[----:B------:R1:W5:Y:S01]  /*1860*/  LDG.E.CONSTANT R18, desc[UR10][R18.64] ;  /* 0x0000000a12127981 */ /* 0x000362000c1e9900 */
[----:B0-----:R-:W-:Y:S01]  /*1870*/  HFMA2 R10, -RZ, RZ, 1.5048828125, 33.21875 ;  /* 0x3e055027ff0a7431 */ /* 0x001fe200000001ff */
[----:B------:R-:W-:Y:S01]  /*1880*/  UIADD3 UR6, UPT, UPT, UR6, 0x4, URZ ;  /* 0x0000000406067890 */ /* 0x000fe2000fffe0ff */
[----:B------:R-:W-:Y:S02]  /*1890*/  IADD3 R13, PT, PT, R13, 0x4, RZ ;  /* 0x000000040d0d7810 */ /* 0x000fe40007ffe0ff */
[C---:B------:R-:W-:Y:S01]  /*18a0*/  LEA R23, R12.reuse, R23, 0x2 ;  /* 0x000000170c177211 */ /* 0x040fe200078e10ff */
[----:B------:R-:W-:Y:S01]  /*18b0*/  UISETP.NE.AND UP1, UPT, UR6, URZ, UPT ;  /* 0x000000ff0600728c */ /* 0x000fe2000bf25270 */
[C---:B------:R-:W-:Y:S02]  /*18c0*/  LEA R25, R12.reuse, R25, 0x2 ;  /* 0x000000190c197211 */ /* 0x040fe400078e10ff */
[C---:B------:R-:W-:Y:S02]  /*18d0*/  LEA R27, R12.reuse, R27, 0x2 ;  /* 0x0000001b0c1b7211 */ /* 0x040fe400078e10ff */
[----:B------:R-:W-:-:S02]  /*18e0*/  LEA R29, R12, R29, 0x2 ;  /* 0x0000001d0c1d7211 */ /* 0x000fc400078e10ff */
[----:B--2---:R-:W-:Y:S02]  /*18f0*/  FSETP.GEU.AND P0, PT, R20, 1.175494350822287508e-38, PT ;  /* 0x008000001400780b */ /* 0x004fe40003f0e000 */
[----:B---3--:R-:W-:-:S11]  /*1900*/  FSETP.GEU.AND P2, PT, R14, 1.175494350822287508e-38, PT ;  /* 0x008000000e00780b */ /* 0x008fd60003f4e000 */
[----:B------:R-:W-:Y:S01]  /*1910*/  @!P0 FMUL R20, R20, 8388608 ;  /* 0x4b00000014148820 */ /* 0x000fe20000400000 */
[----:B----4-:R-:W-:-:S04]  /*1920*/  FSETP.GEU.AND P3, PT, R16, 1.175494350822287508e-38, PT ;  /* 0x008000001000780b */ /* 0x010fc80003f6e000 */
[----:B------:R-:W-:Y:S01]  /*1930*/  IADD3 R22, PT, PT, R20, -0x3f2aaaab, RZ ;  /* 0xc0d5555514167810 */ /* 0x000fe20007ffe0ff */
[----:B------:R-:W-:Y:S01]  /*1940*/  @!P2 FMUL R14, R14, 8388608 ;  /* 0x4b0000000e0ea820 */ /* 0x000fe20000400000 */
[----:B------:R-:W-:Y:S02]  /*1950*/  FSETP.NEU.AND P1, PT, R20, RZ, PT ;  /* 0x000000ff1400720b */ /* 0x000fe40003f2d000 */
[----:B------:R-:W-:Y:S02]  /*1960*/  LOP3.LUT R22, R22, 0xff800000, RZ, 0xc0, !PT ;  /* 0xff80000016167812 */ /* 0x000fe400078ec0ff */
[----:B------:R-:W-:Y:S02]  /*1970*/  IADD3 R15, PT, PT, R14, -0x3f2aaaab, RZ ;  /* 0xc0d555550e0f7810 */ /* 0x000fe40007ffe0ff */
[-C--:B------:R-:W-:Y:S01]  /*1980*/  IADD3 R11, PT, PT, R20, -R22.reuse, RZ ;  /* 0x80000016140b7210 */ /* 0x080fe20007ffe0ff */
[----:B------:R-:W-:Y:S01]  /*1990*/  @!P3 FMUL R16, R16, 8388608 ;  /* 0x4b0000001010b820 */ /* 0x000fe20000400000 */
[----:B------:R-:W-:-:S02]  /*19a0*/  I2FP.F32.S32 R22, R22 ;  /* 0x0000001600167245 */ /* 0x000fc40000201400 */
[----:B------:R-:W-:Y:S01]  /*19b0*/  LOP3.LUT R15, R15, 0xff800000, RZ, 0xc0, !PT ;  /* 0xff8000000f0f7812 */ /* 0x000fe200078ec0ff */
[----:B------:R-:W-:-:S03]  /*19c0*/  FADD R11, R11, -1 ;  /* 0xbf8000000b0b7421 */ /* 0x000fc60000000000 */
[----:B------:R-:W-:Y:S01]  /*19d0*/  IADD3 R17, PT, PT, R14, -R15, RZ ;  /* 0x8000000f0e117210 */ /* 0x000fe20007ffe0ff */
[----:B------:R-:W-:-:S04]  /*19e0*/  FFMA R24, R11, -R10, 0.14084610342979431152 ;  /* 0x3e1039f60b187423 */ /* 0x000fc8000000080a */
[----:B------:R-:W-:Y:S01]  /*19f0*/  FFMA R24, R11, R24, -0.12148627638816833496 ;  /* 0xbdf8cdcc0b187423 */ /* 0x000fe20000000018 */
[----:B------:R-:W-:-:S03]  /*1a00*/  FADD R17, R17, -1 ;  /* 0xbf80000011117421 */ /* 0x000fc60000000000 */
        /* <DEDUP_REMOVED lines=8> */
[----:B------:R-:W-:Y:S02]  /*1a90*/  FSEL R11, RZ, -23, P0 ;  /* 0xc1b80000ff0b7808 */ /* 0x000fe40000000000 */
[----:B------:R-:W-:-:S03]  /*1aa0*/  ISETP.GT.U32.AND P0, PT, R20, 0x7f7fffff, PT ;  /* 0x7f7fffff1400780c */ /* 0x000fc60003f04070 */
[----:B------:R-:W-:Y:S01]  /*1ab0*/  FFMA R11, R22, 1.1920928955078125e-07, R11 ;  /* 0x34000000160b7823 */ /* 0x000fe2000000000b */
[----:B------:R-:W-:-:S03]  /*1ac0*/  IADD3 R22, PT, PT, R16, -0x3f2aaaab, RZ ;  /* 0xc0d5555510167810 */ /* 0x000fc60007ffe0ff */
[----:B-1----:R-:W-:Y:S01]  /*1ad0*/  FFMA R19, R11, 0.69314718246459960938, R24 ;  /* 0x3f3172180b137823 */ /* 0x002fe20000000018 */
[----:B------:R-:W-:-:S05]  /*1ae0*/  MOV R11, 0x7f800000 ;  /* 0x7f800000000b7802 */ /* 0x000fca0000000f00 */
[----:B------:R-:W-:Y:S01]  /*1af0*/  @P0 FFMA R19, R20, R11, +INF ;  /* 0x7f80000014130423 */ /* 0x000fe2000000000b */
[----:B------:R-:W-:Y:S01]  /*1b00*/  FFMA R20, R17, -R10, 0.14084610342979431152 ;  /* 0x3e1039f611147423 */ /* 0x000fe2000000080a */
[----:B------:R-:W-:-:S03]  /*1b10*/  ISETP.GT.U32.AND P0, PT, R14, 0x7f7fffff, PT ;  /* 0x7f7fffff0e00780c */ /* 0x000fc60003f04070 */
[----:B------:R-:W-:Y:S01]  /*1b20*/  FFMA R20, R17, R20, -0.12148627638816833496 ;  /* 0xbdf8cdcc11147423 */ /* 0x000fe20000000014 */
[----:B------:R-:W-:Y:S02]  /*1b30*/  FSEL R19, R19, -INF , P1 ;  /* 0xff80000013137808 */ /* 0x000fe40000800000 */
[----:B-----5:R-:W-:Y:S01]  /*1b40*/  FSETP.GEU.AND P1, PT, R18, 1.175494350822287508e-38, PT ;  /* 0x008000001200780b */ /* 0x020fe20003f2e000 */
[----:B------:R-:W-:Y:S02]  /*1b50*/  FFMA R20, R17, R20, 0.13980610668659210205 ;  /* 0x3e0f295511147423 */ /* 0x000fe40000000014 */
[--C-:B------:R-:W-:Y:S02]  /*1b60*/  FADD R19, R19, -R8.reuse ;  /* 0x8000000813137221 */ /* 0x100fe40000000000 */
[----:B------:R-:W-:Y:S02]  /*1b70*/  FFMA R20, R17, R20, -0.16684235632419586182 ;  /* 0xbe2ad8b911147423 */ /* 0x000fe40000000014 */
[----:B------:R-:W-:Y:S01]  /*1b80*/  FFMA R8, R19, R5, R8 ;  /* 0x0000000513087223 */ /* 0x000fe20000000008 */
[----:B------:R-:W-:Y:S01]  /*1b90*/  FSEL R19, RZ, -23, P2 ;  /* 0xc1b80000ff137808 */ /* 0x000fe20001000000 */
[----:B------:R-:W-:Y:S01]  /*1ba0*/  FFMA R20, R17, R20, 0.20012299716472625732 ;  /* 0x3e4ced0b11147423 */ /* 0x000fe20000000014 */
[----:B------:R-:W-:-:S03]  /*1bb0*/  FSETP.NEU.AND P2, PT, R14, RZ, PT ;  /* 0x000000ff0e00720b */ /* 0x000fc60003f4d000 */
[----:B------:R-:W-:Y:S01]  /*1bc0*/  FFMA R20, R17, R20, -0.24999669194221496582 ;  /* 0xbe7fff2211147423 */ /* 0x000fe20000000014 */
[----:B------:R-:W-:-:S03]  /*1bd0*/  @!P1 FMUL R18, R18, 8388608 ;  /* 0x4b00000012129820 */ /* 0x000fc60000400000 */
[----:B------:R-:W-:-:S04]  /*1be0*/  FFMA R20, R17, R20, 0.33333182334899902344 ;  /* 0x3eaaaa7811147423 */ /* 0x000fc80000000014 */
[----:B------:R-:W-:-:S04]  /*1bf0*/  FFMA R20, R17, R20, -0.5 ;  /* 0xbf00000011147423 */ /* 0x000fc80000000014 */
[----:B------:R-:W-:-:S04]  /*1c00*/  FMUL R20, R17, R20 ;  /* 0x0000001411147220 */ /* 0x000fc80000400000 */
[----:B------:R-:W-:Y:S01]  /*1c10*/  FFMA R17, R17, R20, R17 ;  /* 0x0000001411117223 */ /* 0x000fe20000000011 */
[----:B------:R-:W-:Y:S02]  /*1c20*/  I2FP.F32.S32 R20, R15 ;  /* 0x0000000f00147245 */ /* 0x000fe40000201400 */
[----:B------:R-:W-:-:S03]  /*1c30*/  LOP3.LUT R15, R22, 0xff800000, RZ, 0xc0, !PT ;  /* 0xff800000160f7812 */ /* 0x000fc600078ec0ff */
[----:B------:R-:W-:Y:S01]  /*1c40*/  FFMA R22, R20, 1.1920928955078125e-07, R19 ;  /* 0x3400000014167823 */ /* 0x000fe20000000013 */
[-C--:B------:R-:W-:Y:S02]  /*1c50*/  IADD3 R20, PT, PT, R16, -R15.reuse, RZ ;  /* 0x8000000f10147210 */ /* 0x080fe40007ffe0ff */
[----:B------:R-:W-:Y:S01]  /*1c60*/  I2FP.F32.S32 R15, R15 ;  /* 0x0000000f000f7245 */ /* 0x000fe20000201400 */
[----:B------:R-:W-:Y:S01]  /*1c70*/  FFMA R17, R22, 0.69314718246459960938, R17 ;  /* 0x3f31721816117823 */ /* 0x000fe20000000011 */
[----:B------:R-:W-:Y:S01]  /*1c80*/  @P0 FFMA R17, R14, R11, +INF ;  /* 0x7f8000000e110423 */ /* 0x000fe2000000000b */
[----:B------:R-:W-:Y:S01]  /*1c90*/  FADD R20, R20, -1 ;  /* 0xbf80000014147421 */ /* 0x000fe20000000000 */
[----:B------:R-:W-:Y:S02]  /*1ca0*/  IADD3 R14, PT, PT, R18, -0x3f2aaaab, RZ ;  /* 0xc0d55555120e7810 */ /* 0x000fe40007ffe0ff */
[----:B------:R-:W-:Y:S01]  /*1cb0*/  ISETP.GT.U32.AND P0, PT, R16, 0x7f7fffff, PT ;  /* 0x7f7fffff1000780c */ /* 0x000fe20003f04070 */
[----:B------:R-:W-:Y:S01]  /*1cc0*/  FFMA R19, R20, -R10, 0.14084610342979431152 ;  /* 0x3e1039f614137423 */ /* 0x000fe2000000080a */
[----:B------:R-:W-:-:S02]  /*1cd0*/  LOP3.LUT R14, R14, 0xff800000, RZ, 0xc0, !PT ;  /* 0xff8000000e0e7812 */ /* 0x000fc400078ec0ff */
[----:B------:R-:W-:Y:S01]  /*1ce0*/  FSEL R17, R17, -INF , P2 ;  /* 0xff80000011117808 */ /* 0x000fe20001000000 */
[----:B------:R-:W-:Y:S01]  /*1cf0*/  FFMA R19, R20, R19, -0.12148627638816833496 ;  /* 0xbdf8cdcc14137423 */ /* 0x000fe20000000013 */
[----:B------:R-:W-:-:S03]  /*1d00*/  IADD3 R24, PT, PT, R18, -R14, RZ ;  /* 0x8000000e12187210 */ /* 0x000fc60007ffe0ff */
[----:B------:R-:W-:Y:S01]  /*1d10*/  FFMA R19, R20, R19, 0.13980610668659210205 ;  /* 0x3e0f295514137423 */ /* 0x000fe20000000013 */
[----:B------:R-:W-:-:S03]  /*1d20*/  FADD R17, -R8, R17 ;  /* 0x0000001108117221 */ /* 0x000fc60000000100 */
[----:B------:R-:W-:Y:S01]  /*1d30*/  FFMA R19, R20, R19, -0.16684235632419586182 ;  /* 0xbe2ad8b914137423 */ /* 0x000fe20000000013 */
[----:B------:R-:W-:Y:S01]  /*1d40*/  FFMA R17, R17, R5, R8 ;  /* 0x0000000511117223 */ /* 0x000fe20000000008 */
[----:B------:R-:W-:Y:S02]  /*1d50*/  FADD R8, R8, R21 ;  /* 0x0000001508087221 */ /* 0x000fe40000000000 */
[----:B------:R-:W-:Y:S02]  /*1d60*/  FFMA R19, R20, R19, 0.20012299716472625732 ;  /* 0x3e4ced0b14137423 */ /* 0x000fe40000000013 */
[----:B------:R-:W-:Y:S02]  /*1d70*/  FADD R8, R8, R17 ;  /* 0x0000001108087221 */ /* 0x000fe40000000000 */
[----:B------:R-:W-:Y:S01]  /*1d80*/  FFMA R22, R20, R19, -0.24999669194221496582 ;  /* 0xbe7fff2214167423 */ /* 0x000fe20000000013 */
[----:B------:R-:W-:-:S03]  /*1d90*/  FADD R19, R24, -1 ;  /* 0xbf80000018137421 */ /* 0x000fc60000000000 */
[----:B------:R-:W-:Y:S01]  /*1da0*/  FFMA R22, R20, R22, 0.33333182334899902344 ;  /* 0x3eaaaa7814167423 */ /* 0x000fe20000000016 */
[----:B------:R-:W-:-:S03]  /*1db0*/  FFMA R10, R19, -R10, 0.14084610342979431152 ;  /* 0x3e1039f6130a7423 */ /* 0x000fc6000000080a */
[----:B------:R-:W-:Y:S01]  /*1dc0*/  FFMA R22, R20, R22, -0.5 ;  /* 0xbf00000014167423 */ /* 0x000fe20000000016 */
[----:B------:R-:W-:-:S03]  /*1dd0*/  FFMA R10, R19, R10, -0.12148627638816833496 ;  /* 0xbdf8cdcc130a7423 */ /* 0x000fc6000000000a */
[----:B------:R-:W-:Y:S01]  /*1de0*/  FMUL R22, R20, R22 ;  /* 0x0000001614167220 */ /* 0x000fe20000400000 */
[----:B------:R-:W-:-:S03]  /*1df0*/  FFMA R10, R19, R10, 0.13980610668659210205 ;  /* 0x3e0f2955130a7423 */ /* 0x000fc6000000000a */
[----:B------:R-:W-:Y:S01]  /*1e00*/  FFMA R20, R20, R22, R20 ;  /* 0x0000001614147223 */ /* 0x000fe20000000014 */
[----:B------:R-:W-:-:S04]  /*1e10*/  FFMA R10, R19, R10, -0.16684235632419586182 ;  /* 0xbe2ad8b9130a7423 */ /* 0x000fc8000000000a */
[----:B------:R-:W-:Y:S01]  /*1e20*/  FFMA R22, R19, R10, 0.20012299716472625732 ;  /* 0x3e4ced0b13167423 */ /* 0x000fe2000000000a */
[----:B------:R-:W-:-:S03]  /*1e30*/  FSEL R10, RZ, -23, P3 ;  /* 0xc1b80000ff0a7808 */ /* 0x000fc60001800000 */
[----:B------:R-:W-:Y:S02]  /*1e40*/  FFMA R22, R19, R22, -0.24999669194221496582 ;  /* 0xbe7fff2213167423 */ /* 0x000fe40000000016 */
[----:B------:R-:W-:Y:S01]  /*1e50*/  FFMA R15, R15, 1.1920928955078125e-07, R10 ;  /* 0x340000000f0f7823 */ /* 0x000fe2000000000a */
[----:B------:R-:W-:Y:S01]  /*1e60*/  FSEL R10, RZ, -23, P1 ;  /* 0xc1b80000ff0a7808 */ /* 0x000fe20000800000 */
[----:B------:R-:W-:Y:S01]  /*1e70*/  FFMA R22, R19, R22, 0.33333182334899902344 ;  /* 0x3eaaaa7813167423 */ /* 0x000fe20000000016 */
[----:B------:R-:W-:Y:S01]  /*1e80*/  ISETP.GT.U32.AND P1, PT, R18, 0x7f7fffff, PT ;  /* 0x7f7fffff1200780c */ /* 0x000fe20003f24070 */
[----:B------:R-:W-:Y:S01]  /*1e90*/  FFMA R20, R15, 0.69314718246459960938, R20 ;  /* 0x3f3172180f147823 */ /* 0x000fe20000000014 */
[----:B------:R-:W-:Y:S01]  /*1ea0*/  I2FP.F32.S32 R15, R14 ;  /* 0x0000000e000f7245 */ /* 0x000fe20000201400 */
[----:B------:R-:W-:Y:S01]  /*1eb0*/  FFMA R22, R19, R22, -0.5 ;  /* 0xbf00000013167423 */ /* 0x000fe20000000016 */
[C---:B------:R-:W-:Y:S01]  /*1ec0*/  @P0 FFMA R20, R16.reuse, R11, +INF ;  /* 0x7f80000010140423 */ /* 0x040fe2000000000b */
[----:B------:R-:W-:-:S02]  /*1ed0*/  FSETP.NEU.AND P0, PT, R16, RZ, PT ;  /* 0x000000ff1000720b */ /* 0x000fc40003f0d000 */
[----:B------:R-:W-:Y:S01]  /*1ee0*/  FMUL R22, R19, R22 ;  /* 0x0000001613167220 */ /* 0x000fe20000400000 */
[----:B------:R-:W-:Y:S01]  /*1ef0*/  FFMA R10, R15, 1.1920928955078125e-07, R10 ;  /* 0x340000000f0a7823 */ /* 0x000fe2000000000a */
[----:B------:R-:W-:Y:S02]  /*1f00*/  FSEL R20, R20, -INF , P0 ;  /* 0xff80000014147808 */ /* 0x000fe40000000000 */
[----:B------:R-:W-:Y:S01]  /*1f10*/  FFMA R19, R19, R22, R19 ;  /* 0x0000001613137223 */ /* 0x000fe20000000013 */
[----:B------:R-:W-:Y:S02]  /*1f20*/  FSETP.NEU.AND P0, PT, R18, RZ, PT ;  /* 0x000000ff1200720b */ /* 0x000fe40003f0d000 */
[----:B------:R-:W-:Y:S01]  /*1f30*/  FADD R20, -R17, R20 ;  /* 0x0000001411147221 */ /* 0x000fe20000000100 */
[----:B------:R-:W-:Y:S01]  /*1f40*/  FFMA R10, R10, 0.69314718246459960938, R19 ;  /* 0x3f3172180a0a7823 */ /* 0x000fe20000000013 */
[----:B------:R-:W-:Y:S02]  /*1f50*/  @P1 FFMA R10, R18, R11, +INF ;  /* 0x7f800000120a1423 */ /* 0x000fe4000000000b */
[----:B------:R-:W-:-:S03]  /*1f60*/  FFMA R20, R20, R5, R17 ;  /* 0x0000000514147223 */ /* 0x000fc60000000011 */
[----:B------:R-:W-:Y:S01]  /*1f70*/  FSEL R11, R10, -INF , P0 ;  /* 0xff8000000a0b7808 */ /* 0x000fe20000000000 */
[----:B------:R-:W-:-:S04]  /*1f80*/  FADD R21, R8, R20 ;  /* 0x0000001408157221 */ /* 0x000fc80000000000 */
[----:B------:R-:W-:-:S04]  /*1f90*/  FADD R11, -R20, R11 ;  /* 0x0000000b140b7221 */ /* 0x000fc80000000100 */
[----:B------:R-:W-:-:S04]  /*1fa0*/  FFMA R8, R11, R5, R20 ;  /* 0x000000050b087223 */ /* 0x000fc80000000014 */
[----:B------:R-:W-:Y:S01]  /*1fb0*/  FADD R21, R21, R8 ;  /* 0x0000000815157221 */ /* 0x000fe20000000000 */
[----:B------:R-:W-:Y:S06]  /*1fc0*/  BRA.U UP1, `(.L_x_14) ;  /* 0xfffffff901087547 */ /* 0x000fec000b83ffff */
.L_x_13:
[----:B------:R-:W-:Y:S05]  /*1fd0*/  BRA.U !UP0, `(.L_x_12) ;  /* 0x0000000508a07547 */ /* 0x000fea000b800000 */
[----:B------:R-:W-:Y:S02]  /*1fe0*/  UISETP.NE.AND UP0, UPT, UR9, 0x1, UPT ;  /* 0x000000010900788c */ /* 0x000fe4000bf05270 */
[----:B------:R-:W-:-:S04]  /*1ff0*/  ULOP3.LUT UR5, UR5, 0x1, URZ, 0xc0, !UPT ;  /* 0x0000000105057892 */ /* 0x000fc8000f8ec0ff */
[----:B------:R-:W-:-:S03]  /*2000*/  UISETP.NE.U32.AND UP1, UPT, UR5, 0x1, UPT ;  /* 0x000000010500788c */ /* 0x000fc6000bf25070 */
[----:B------:R-:W-:Y:S08]  /*2010*/  BRA.U !UP0, `(.L_x_15) ;  /* 0x0000000508047547 */ /* 0x000ff0000b800000 */
[----:B------:R-:W0:Y:S01]  /*2020*/  LDC.64 R16, c[0x0][0x380] ;  /* 0x0000e000ff107b82 */ /* 0x000e220000000a00 */
[----:B------:R-:W1:Y:S02]  /*2030*/  LDCU UR5, c[0x0][0x38c] ;  /* 0x00007180ff0577ac */ /* 0x000e640008000800 */
[----:B-1----:R-:W-:-:S04]  /*2040*/  IMAD R3, R13, UR5, R0 ;  /* 0x000000050d037c24 */ /* 0x002fc8000f8e0200 */
[C---:B0-----:R-:W-:Y:S01]  /*2050*/  IMAD.WIDE.U32 R10, R3.reuse, 0x4, R16 ;  /* 0x00000004030a7825 */ /* 0x041fe200078e0010 */
[----:B------:R-:W-:-:S04]  /*2060*/  IADD3 R3, PT, PT, R3, UR5, RZ ;  /* 0x0000000503037c10 */ /* 0x000fc8000fffe0ff */
[----:B------:R-:W2:Y:S01]  /*2070*/  LDG.E.CONSTANT R2, desc[UR10][R10.64] ;  /* 0x0000000a0a027981 */ /* 0x000ea2000c1e9900 */
[----:B------:R-:W-:-:S05]  /*2080*/  IMAD.WIDE.U32 R16, R3, 0x4, R16 ;  /* 0x0000000403107825 */ /* 0x000fca00078e0010 */
[----:B------:R-:W3:Y:S01]  /*2090*/  LDG.E.CONSTANT R3, desc[UR10][R16.64] ;  /* 0x0000000a10037981 */ /* 0x000ee2000c1e9900 */
[----:B------:R-:W-:Y:S01]  /*20a0*/  HFMA2 R18, -RZ, RZ, 1.5048828125, 33.21875 ;  /* 0x3e055027ff127431 */ /* 0x000fe200000001ff */
[----:B------:R-:W-:Y:S02]  /*20b0*/  IADD3 R13, PT, PT, R13, 0x2, RZ ;  /* 0x000000020d0d7810 */ /* 0x000fe40007ffe0ff */
[----:B--2---:R-:W-:Y:S02]  /*20c0*/  FSETP.GEU.AND P0, PT, R2, 1.175494350822287508e-38, PT ;  /* 0x008000000200780b */ /* 0x004fe40003f0e000 */
[----:B---3--:R-:W-:-:S11]  /*20d0*/  FSETP.GEU.AND P1, PT, R3, 1.175494350822287508e-38, PT ;  /* 0x008000000300780b */ /* 0x008fd60003f2e000 */
[----:B------:R-:W-:-:S05]  /*20e0*/  @!P0 FMUL R2, R2, 8388608 ;  /* 0x4b00000002028820 */ /* 0x000fca0000400000 */
[----:B------:R-:W-:Y:S01]  /*20f0*/  IADD3 R15, PT, PT, R2, -0x3f2aaaab, RZ ;  /* 0xc0d55555020f7810 */ /* 0x000fe20007ffe0ff */
[----:B------:R-:W-:-:S03]  /*2100*/  @!P1 FMUL R3, R3, 8388608 ;  /* 0x4b00000003039820 */ /* 0x000fc60000400000 */
[----:B------:R-:W-:Y:S02]  /*2110*/  LOP3.LUT R15, R15, 0xff800000, RZ, 0xc0, !PT ;  /* 0xff8000000f0f7812 */ /* 0x000fe400078ec0ff */
[C---:B------:R-:W-:Y:S02]  /*2120*/  IADD3 R14, PT, PT, R3.reuse, -0x3f2aaaab, RZ ;  /* 0xc0d55555030e7810 */ /* 0x040fe40007ffe0ff */
[-C--:B------:R-:W-:Y:S02]  /*2130*/  IADD3 R12, PT, PT, R2, -R15.reuse, RZ ;  /* 0x8000000f020c7210 */ /* 0x080fe40007ffe0ff */
[----:B------:R-:W-:Y:S02]  /*2140*/  LOP3.LUT R10, R14, 0xff800000, RZ, 0xc0, !PT ;  /* 0xff8000000e0a7812 */ /* 0x000fe400078ec0ff */
[----:B------:R-:W-:Y:S01]  /*2150*/  I2FP.F32.S32 R15, R15 ;  /* 0x0000000f000f7245 */ /* 0x000fe20000201400 */
[----:B------:R-:W-:Y:S01]  /*2160*/  FADD R12, R12, -1 ;  /* 0xbf8000000c0c7421 */ /* 0x000fe20000000000 */
[----:B------:R-:W-:-:S03]  /*2170*/  IADD3 R14, PT, PT, R3, -R10, RZ ;  /* 0x8000000a030e7210 */ /* 0x000fc60007ffe0ff */
[----:B------:R-:W-:-:S04]  /*2180*/  FFMA R11, R12, -R18, 0.14084610342979431152 ;  /* 0x3e1039f60c0b7423 */ /* 0x000fc80000000812 */
[----:B------:R-:W-:Y:S01]  /*2190*/  FFMA R17, R12, R11, -0.12148627638816833496 ;  /* 0xbdf8cdcc0c117423 */ /* 0x000fe2000000000b */
[----:B------:R-:W-:-:S03]  /*21a0*/  FADD R11, R14, -1 ;  /* 0xbf8000000e0b7421 */ /* 0x000fc60000000000 */
[C---:B------:R-:W-:Y:S01]  /*21b0*/  FFMA R17, R12.reuse, R17, 0.13980610668659210205 ;  /* 0x3e0f29550c117423 */ /* 0x040fe20000000011 */
[C---:B------:R-:W-:Y:S01]  /*21c0*/  FFMA R14, R11.reuse, -R18, 0.14084610342979431152 ;  /* 0x3e1039f60b0e7423 */ /* 0x040fe20000000812 */
[----:B------:R-:W-:Y:S02]  /*21d0*/  MOV R18, 0x7f800000 ;  /* 0x7f80000000127802 */ /* 0x000fe40000000f00 */
[----:B------:R-:W-:Y:S01]  /*21e0*/  FFMA R17, R12, R17, -0.16684235632419586182 ;  /* 0xbe2ad8b90c117423 */ /* 0x000fe20000000011 */
[----:B------:R-:W-:-:S03]  /*21f0*/  FFMA R14, R11, R14, -0.12148627638816833496 ;  /* 0xbdf8cdcc0b0e7423 */ /* 0x000fc6000000000e */
[----:B------:R-:W-:Y:S01]  /*2200*/  FFMA R17, R12, R17, 0.20012299716472625732 ;  /* 0x3e4ced0b0c117423 */ /* 0x000fe20000000011 */
[----:B------:R-:W-:-:S03]  /*2210*/  FFMA R14, R11, R14, 0.13980610668659210205 ;  /* 0x3e0f29550b0e7423 */ /* 0x000fc6000000000e */
[----:B------:R-:W-:Y:S01]  /*2220*/  FFMA R17, R12, R17, -0.24999669194221496582 ;  /* 0xbe7fff220c117423 */ /* 0x000fe20000000011 */
[----:B------:R-:W-:-:S03]  /*2230*/  FFMA R14, R11, R14, -0.16684235632419586182 ;  /* 0xbe2ad8b90b0e7423 */ /* 0x000fc6000000000e */
[C---:B------:R-:W-:Y:S01]  /*2240*/  FFMA R17, R12.reuse, R17, 0.33333182334899902344 ;  /* 0x3eaaaa780c117423 */ /* 0x040fe20000000011 */
[C---:B------:R-:W-:Y:S01]  /*2250*/  FFMA R16, R11.reuse, R14, 0.20012299716472625732 ;  /* 0x3e4ced0b0b107423 */ /* 0x040fe2000000000e */
[----:B------:R-:W-:Y:S02]  /*2260*/  FSEL R14, RZ, -23, P0 ;  /* 0xc1b80000ff0e7808 */ /* 0x000fe40000000000 */
[----:B------:R-:W-:Y:S01]  /*2270*/  FFMA R17, R12, R17, -0.5 ;  /* 0xbf0000000c117423 */ /* 0x000fe20000000011 */
[----:B------:R-:W-:Y:S01]  /*2280*/  FFMA R16, R11, R16, -0.24999669194221496582 ;  /* 0xbe7fff220b107423 */ /* 0x000fe20000000010 */
[----:B------:R-:W-:Y:S01]  /*2290*/  ISETP.GT.U32.AND P0, PT, R2, 0x7f7fffff, PT ;  /* 0x7f7fffff0200780c */ /* 0x000fe20003f04070 */
[----:B------:R-:W-:Y:S01]  /*22a0*/  FFMA R14, R15, 1.1920928955078125e-07, R14 ;  /* 0x340000000f0e7823 */ /* 0x000fe2000000000e */
[----:B------:R-:W-:Y:S01]  /*22b0*/  FMUL R17, R12, R17 ;  /* 0x000000110c117220 */ /* 0x000fe20000400000 */
[----:B------:R-:W-:Y:S01]  /*22c0*/  FFMA R16, R11, R16, 0.33333182334899902344 ;  /* 0x3eaaaa780b107423 */ /* 0x000fe20000000010 */
[----:B------:R-:W-:-:S02]  /*22d0*/  I2FP.F32.S32 R15, R10 ;  /* 0x0000000a000f7245 */ /* 0x000fc40000201400 */
[----:B------:R-:W-:Y:S01]  /*22e0*/  FFMA R17, R12, R17, R12 ;  /* 0x000000110c117223 */ /* 0x000fe2000000000c */
[----:B------:R-:W-:Y:S01]  /*22f0*/  FFMA R16, R11, R16, -0.5 ;  /* 0xbf0000000b107423 */ /* 0x000fe20000000010 */
[----:B------:R-:W-:Y:S02]  /*2300*/  FSEL R12, RZ, -23, P1 ;  /* 0xc1b80000ff0c7808 */ /* 0x000fe40000800000 */
[----:B------:R-:W-:Y:S01]  /*2310*/  ISETP.GT.U32.AND P1, PT, R3, 0x7f7fffff, PT ;  /* 0x7f7fffff0300780c */ /* 0x000fe20003f24070 */
[----:B------:R-:W-:Y:S01]  /*2320*/  FMUL R16, R11, R16 ;  /* 0x000000100b107220 */ /* 0x000fe20000400000 */
[----:B------:R-:W-:Y:S01]  /*2330*/  FFMA R14, R14, 0.69314718246459960938, R17 ;  /* 0x3f3172180e0e7823 */ /* 0x000fe20000000011 */
[----:B------:R-:W-:Y:S01]  /*2340*/  FFMA R12, R15, 1.1920928955078125e-07, R12 ;  /* 0x340000000f0c7823 */ /* 0x000fe2000000000c */
[C---:B------:R-:W-:Y:S01]  /*2350*/  @P0 FFMA R14, R2.reuse, R18, +INF ;  /* 0x7f800000020e0423 */ /* 0x040fe20000000012 */
[----:B------:R-:W-:Y:S01]  /*2360*/  FFMA R11, R11, R16, R11 ;  /* 0x000000100b0b7223 */ /* 0x000fe2000000000b */
[----:B------:R-:W-:-:S03]  /*2370*/  FSETP.NEU.AND P0, PT, R2, RZ, PT ;  /* 0x000000ff0200720b */ /* 0x000fc60003f0d000 */
[----:B------:R-:W-:Y:S01]  /*2380*/  FFMA R12, R12, 0.69314718246459960938, R11 ;  /* 0x3f3172180c0c7823 */ /* 0x000fe2000000000b */
[----:B------:R-:W-:Y:S02]  /*2390*/  FSEL R11, R14, -INF , P0 ;  /* 0xff8000000e0b7808 */ /* 0x000fe40000000000 */
[C---:B------:R-:W-:Y:S01]  /*23a0*/  FSETP.NEU.AND P0, PT, R3.reuse, RZ, PT ;  /* 0x000000ff0300720b */ /* 0x040fe20003f0d000 */
[----:B------:R-:W-:Y:S02]  /*23b0*/  @P1 FFMA R12, R3, R18, +INF ;  /* 0x7f800000030c1423 */ /* 0x000fe40000000012 */
[----:B------:R-:W-:-:S03]  /*23c0*/  FADD R11, -R8, R11 ;  /* 0x0000000b080b7221 */ /* 0x000fc60000000100 */
[----:B------:R-:W-:Y:S01]  /*23d0*/  FSEL R3, R12, -INF , P0 ;  /* 0xff8000000c037808 */ /* 0x000fe20000000000 */
[----:B------:R-:W-:-:S04]  /*23e0*/  FFMA R8, R11, R5, R8 ;  /* 0x000000050b087223 */ /* 0x000fc80000000008 */
[----:B------:R-:W-:Y:S01]  /*23f0*/  FADD R3, -R8, R3 ;  /* 0x0000000308037221 */ /* 0x000fe20000000100 */
[----:B------:R-:W-:-:S03]  /*2400*/  FADD R21, R21, R8 ;  /* 0x0000000815157221 */ /* 0x000fc60000000000 */
[----:B------:R-:W-:-:S04]  /*2410*/  FFMA R8, R3, R5, R8 ;  /* 0x0000000503087223 */ /* 0x000fc80000000008 */
[----:B------:R-:W-:-:S07]  /*2420*/  FADD R21, R21, R8 ;  /* 0x0000000815157221 */ /* 0x000fce0000000000 */
.L_x_15:
[----:B------:R-:W-:Y:S05]  /*2430*/  BRA.U UP1, `(.L_x_12) ;  /* 0x0000000101887547 */ /* 0x000fea000b800000 */
        /* <DEDUP_REMOVED lines=31> */
[----:B------:R-:W-:-:S04]  /*2630*/  FADD R3, -R8, R3 ;  /* 0x0000000308037221 */ /* 0x000fc80000000100 */
[----:B------:R-:W-:-:S04]  /*2640*/  FFMA R8, R3, R5, R8 ;  /* 0x0000000503087223 */ /* 0x000fc80000000008 */
[----:B------:R-:W-:-:S07]  /*2650*/  FADD R21, R21, R8 ;  /* 0x0000000815157221 */ /* 0x000fce0000000000 */
.L_x_12:
[----:B------:R-:W-:Y:S01]  /*2660*/  IADD3 R18, PT, PT, R4, 0x1, RZ ;  /* 0x0000000104127810 */ /* 0x000fe20007ffe0ff */
[----:B------:R-:W-:-:S03]  /*2670*/  FMUL R20, R21, R6 ;  /* 0x0000000615147220 */ /* 0x000fc60000400000 */
[----:B------:R-:W-:Y:S02]  /*2680*/  ISETP.GE.AND P0, PT, R9, R18, PT ;  /* 0x000000120900720c */ /* 0x000fe40003f06270 */
[----:B------:R-:W-:-:S11]  /*2690*/  MOV R19, R20 ;  /* 0x0000001400137202 */ /* 0x000fd60000000f00 */
[----:B------:R-:W-:Y:S05]  /*26a0*/  @P0 BRA `(.L_x_16) ;  /* 0x0000001000280947 */ /* 0x000fea0003800000 */
[----:B------:R-:W-:Y:S01]  /*26b0*/  UIMAD UR5, UR7, 0x3, -UR8 ;  /* 0x00000003070578a4 */ /* 0x000fe2000f8e0a08 */
[----:B------:R-:W-:Y:S01]  /*26c0*/  MOV R19, R20 ;  /* 0x0000001400137202 */ /* 0x000fe20000000f00 */
[----:B------:R-:W-:Y:S02]  /*26d0*/  UIADD3 UR7, UPT, UPT, UR4, -UR7, URZ ;  /* 0x8000000704077290 */ /* 0x000fe4000fffe0ff */
[----:B------:R-:W-:Y:S02]  /*26e0*/  UIADD3 UR5, UPT, UPT, UR5, -0x2, URZ ;  /* 0xfffffffe05057890 */ /* 0x000fe4000fffe0ff */
[----:B------:R-:W-:Y:S02]  /*26f0*/  ULOP3.LUT UR6, UR7, 0x3, URZ, 0xc0, !UPT ;  /* 0x0000000307067892 */ /* 0x000fe4000f8ec0ff */
[----:B------:R-:W-:-:S09]  /*2700*/  UISETP.GE.U32.AND UP0, UPT, UR5, 0x3, UPT ;  /* 0x000000030500788c */ /* 0x000fd2000bf06070 */
[----:B------:R-:W-:Y:S05]  /*2710*/  BRA.U !UP0, `(.L_x_17) ;  /* 0x00000009084c7547 */ /* 0x000fea000b800000 */
[----:B------:R-:W0:Y:S01]  /*2720*/  LDC R21, c[0x0][0x38c] ;  /* 0x0000e300ff157b82 */ /* 0x000e220000000800 */
[----:B------:R-:W-:Y:S01]  /*2730*/  IADD3 R22, PT, PT, R7, UR8, RZ ;  /* 0x0000000807167c10 */ /* 0x000fe2000fffe0ff */
[----:B------:R-:W-:Y:S01]  /*2740*/  ULOP3.LUT UR4, UR7, 0xfffffffc, URZ, 0xc0, !UPT ;  /* 0xfffffffc07047892 */ /* 0x000fe2000f8ec0ff */
[----:B------:R-:W-:Y:S02]  /*2750*/  MOV R19, R20 ;  /* 0x0000001400137202 */ /* 0x000fe40000000f00 */
[C---:B------:R-:W-:Y:S01]  /*2760*/  IADD3 R24, PT, PT, R22.reuse, 0x2, RZ ;  /* 0x0000000216187810 */ /* 0x040fe20007ffe0ff */
[----:B------:R-:W-:Y:S02]  /*2770*/  UIADD3 UR4, UPT, UPT, -UR4, URZ, URZ ;  /* 0x000000ff04047290 */ /* 0x000fe4000fffe1ff */
[----:B------:R-:W1:Y:S01]  /*2780*/  LDC.64 R2, c[0x0][0x380] ;  /* 0x0000e000ff027b82 */ /* 0x000e620000000a00 */
[-C--:B0-----:R-:W-:Y:S02]  /*2790*/  IMAD R23, R22, R21.reuse, R21 ;  /* 0x0000001516177224 */ /* 0x081fe400078e0215 */
[----:B------:R-:W-:-:S02]  /*27a0*/  IMAD R9, R9, R21, R0 ;  /* 0x0000001509097224 */ /* 0x000fc400078e0200 */
[-CC-:B------:R-:W-:Y:S01]  /*27b0*/  IMAD R7, R22, R21.reuse, R0.reuse ;  /* 0x0000001516077224 */ /* 0x180fe200078e0200 */
[----:B------:R-:W-:Y:S01]  /*27c0*/  IADD3 R23, PT, PT, R23, R0, RZ ;  /* 0x0000000017177210 */ /* 0x000fe20007ffe0ff */
[----:B------:R-:W-:-:S07]  /*27d0*/  IMAD R24, R24, R21, R0 ;  /* 0x0000001518187224 */ /* 0x000fce00078e0200 */
.L_x_18:
        /* <DEDUP_REMOVED lines=20> */
[C---:B------:R-:W-:Y:S01]  /*2920*/  IADD3 R26, PT, PT, R25.reuse, -0x3f2aaaab, RZ ;  /* 0xc0d55555191a7810 */ /* 0x040fe20007ffe0ff */
[----:B------:R-:W-:Y:S01]  /*2930*/  @!P2 FMUL R12, R12, 8388608 ;  /* 0x4b0000000c0ca820 */ /* 0x000fe20000400000 */
[C---:B------:R-:W-:Y:S02]  /*2940*/  FSETP.NEU.AND P1, PT, R25.reuse, RZ, PT ;  /* 0x000000ff1900720b */ /* 0x040fe40003f2d000 */
[----:B------:R-:W-:Y:S02]  /*2950*/  LOP3.LUT R26, R26, 0xff800000, RZ, 0xc0, !PT ;  /* 0xff8000001a1a7812 */ /* 0x000fe400078ec0ff */
[----:B------:R-:W-:Y:S02]  /*2960*/  IADD3 R13, PT, PT, R12, -0x3f2aaaab, RZ ;  /* 0xc0d555550c0d7810 */ /* 0x000fe40007ffe0ff */
[----:B------:R-:W-:Y:S01]  /*2970*/  IADD3 R11, PT, PT, R25, -R26, RZ ;  /* 0x8000001a190b7210 */ /* 0x000fe20007ffe0ff */
[----:B------:R-:W-:Y:S01]  /*2980*/  @!P3 FMUL R14, R14, 8388608 ;  /* 0x4b0000000e0eb820 */ /* 0x000fe20000400000 */
[----:B------:R-:W-:-:S02]  /*2990*/  LOP3.LUT R13, R13, 0xff800000, RZ, 0xc0, !PT ;  /* 0xff8000000d0d7812 */ /* 0x000fc400078ec0ff */
[----:B------:R-:W-:Y:S01]  /*29a0*/  I2FP.F32.S32 R26, R26 ;  /* 0x0000001a001a7245 */ /* 0x000fe20000201400 */
[----:B------:R-:W-:Y:S01]  /*29b0*/  FADD R11, R11, -1 ;  /* 0xbf8000000b0b7421 */ /* 0x000fe20000000000 */
[----:B------:R-:W-:-:S03]  /*29c0*/  IADD3 R15, PT, PT, R12, -R13, RZ ;  /* 0x8000000d0c0f7210 */ /* 0x000fc60007ffe0ff */
[----:B------:R-:W-:Y:S02]  /*29d0*/  FFMA R28, R11, -R10, 0.14084610342979431152 ;  /* 0x3e1039f60b1c7423 */ /* 0x000fe4000000080a */
[----:B------:R-:W-:Y:S02]  /*29e0*/  FADD R15, R15, -1 ;  /* 0xbf8000000f0f7421 */ /* 0x000fe40000000000 */
        /* <DEDUP_REMOVED lines=12> */
[----:B------:R-:W-:-:S03]  /*2ab0*/  FFMA R26, R15, -R10, 0.14084610342979431152 ;  /* 0x3e1039f60f1a7423 */ /* 0x000fc6000000080a */
[----:B-1----:R-:W-:Y:S01]  /*2ac0*/  FFMA R17, R11, 0.69314718246459960938, R28 ;  /* 0x3f3172180b117823 */ /* 0x002fe2000000001c */
[----:B------:R-:W-:Y:S01]  /*2ad0*/  FFMA R26, R15, R26, -0.12148627638816833496 ;  /* 0xbdf8cdcc0f1a7423 */ /* 0x000fe2000000001a */
[----:B------:R-:W-:-:S03]  /*2ae0*/  MOV R11, 0x7f800000 ;  /* 0x7f800000000b7802 */ /* 0x000fc60000000f00 */
[----:B------:R-:W-:Y:S02]  /*2af0*/  FFMA R26, R15, R26, 0.13980610668659210205 ;  /* 0x3e0f29550f1a7423 */ /* 0x000fe4000000001a */
[----:B------:R-:W-:Y:S01]  /*2b00*/  @P0 FFMA R17, R25, R11, +INF ;  /* 0x7f80000019110423 */ /* 0x000fe2000000000b */
[----:B------:R-:W-:Y:S01]  /*2b10*/  IADD3 R25, PT, PT, R14, -0x3f2aaaab, RZ ;  /* 0xc0d555550e197810 */ /* 0x000fe20007ffe0ff */
[----:B------:R-:W-:Y:S01]  /*2b20*/  FFMA R26, R15, R26, -0.16684235632419586182 ;  /* 0xbe2ad8b90f1a7423 */ /* 0x000fe2000000001a */
[----:B------:R-:W-:Y:S02]  /*2b30*/  ISETP.GT.U32.AND P0, PT, R12, 0x7f7fffff, PT ;  /* 0x7f7fffff0c00780c */ /* 0x000fe40003f04070 */
[----:B------:R-:W-:Y:S01]  /*2b40*/  FSEL R17, R17, -INF , P1 ;  /* 0xff80000011117808 */ /* 0x000fe20000800000 */
[----:B------:R-:W-:Y:S01]  /*2b50*/  FFMA R26, R15, R26, 0.20012299716472625732 ;  /* 0x3e4ced0b0f1a7423 */ /* 0x000fe2000000001a */
[----:B-----5:R-:W-:-:S03]  /*2b60*/  FSETP.GEU.AND P1, PT, R16, 1.175494350822287508e-38, PT ;  /* 0x008000001000780b */ /* 0x020fc60003f2e000 */
[----:B------:R-:W-:Y:S01]  /*2b70*/  FFMA R26, R15, R26, -0.24999669194221496582 ;  /* 0xbe7fff220f1a7423 */ /* 0x000fe2000000001a */
[----:B------:R-:W-:-:S03]  /*2b80*/  FADD R17, R17, -R8 ;  /* 0x8000000811117221 */ /* 0x000fc60000000000 */
[----:B------:R-:W-:Y:S01]  /*2b90*/  FFMA R26, R15, R26, 0.33333182334899902344 ;  /* 0x3eaaaa780f1a7423 */ /* 0x000fe2000000001a */
[----:B------:R-:W-:Y:S01]  /*2ba0*/  FFMA R8, R17, R5, R8 ;  /* 0x0000000511087223 */ /* 0x000fe20000000008 */
[----:B------:R-:W-:Y:S02]  /*2bb0*/  FSEL R17, RZ, -23, P2 ;  /* 0xc1b80000ff117808 */ /* 0x000fe40001000000 */
[C---:B------:R-:W-:Y:S01]  /*2bc0*/  FFMA R26, R15.reuse, R26, -0.5 ;  /* 0xbf0000000f1a7423 */ /* 0x040fe2000000001a */
[----:B------:R-:W-:Y:S01]  /*2bd0*/  FSETP.NEU.AND P2, PT, R12, RZ, PT ;  /* 0x000000ff0c00720b */ /* 0x000fe20003f4d000 */
[----:B------:R-:W-:Y:S02]  /*2be0*/  @!P1 FMUL R16, R16, 8388608 ;  /* 0x4b00000010109820 */ /* 0x000fe40000400000 */
[----:B------:R-:W-:-:S04]  /*2bf0*/  FMUL R26, R15, R26 ;  /* 0x0000001a0f1a7220 */ /* 0x000fc80000400000 */
[----:B------:R-:W-:Y:S01]  /*2c00*/  FFMA R15, R15, R26, R15 ;  /* 0x0000001a0f0f7223 */ /* 0x000fe2000000000f */
[----:B------:R-:W-:Y:S02]  /*2c10*/  I2FP.F32.S32 R26, R13 ;  /* 0x0000000d001a7245 */ /* 0x000fe40000201400 */
[----:B------:R-:W-:Y:S02]  /*2c20*/  LOP3.LUT R13, R25, 0xff800000, RZ, 0xc0, !PT ;  /* 0xff800000190d7812 */ /* 0x000fe400078ec0ff */
[----:B------:R-:W-:Y:S01]  /*2c30*/  IADD3 R25, PT, PT, R16, -0x3f2aaaab, RZ ;  /* 0xc0d5555510197810 */ /* 0x000fe20007ffe0ff */
[----:B------:R-:W-:Y:S01]  /*2c40*/  FFMA R26, R26, 1.1920928955078125e-07, R17 ;  /* 0x340000001a1a7823 */ /* 0x000fe20000000011 */
[----:B------:R-:W-:Y:S02]  /*2c50*/  IADD3 R27, PT, PT, R14, -R13, RZ ;  /* 0x8000000d0e1b7210 */ /* 0x000fe40007ffe0ff */
[----:B------:R-:W-:Y:S01]  /*2c60*/  LOP3.LUT R25, R25, 0xff800000, RZ, 0xc0, !PT ;  /* 0xff80000019197812 */ /* 0x000fe200078ec0ff */
[----:B------:R-:W-:Y:S01]  /*2c70*/  FFMA R15, R26, 0.69314718246459960938, R15 ;  /* 0x3f3172181a0f7823 */ /* 0x000fe2000000000f */
[----:B------:R-:W-:Y:S01]  /*2c80*/  @P0 FFMA R15, R12, R11, +INF ;  /* 0x7f8000000c0f0423 */ /* 0x000fe2000000000b */
[----:B------:R-:W-:Y:S01]  /*2c90*/  FADD R27, R27, -1 ;  /* 0xbf8000001b1b7421 */ /* 0x000fe20000000000 */
[----:B------:R-:W-:-:S02]  /*2ca0*/  IADD3 R17, PT, PT, R16, -R25, RZ ;  /* 0x8000001910117210 */ /* 0x000fc40007ffe0ff */
[----:B------:R-:W-:Y:S01]  /*2cb0*/  I2FP.F32.S32 R13, R13 ;  /* 0x0000000d000d7245 */ /* 0x000fe20000201400 */
[----:B------:R-:W-:Y:S01]  /*2cc0*/  FFMA R26, R27, -R10, 0.14084610342979431152 ;  /* 0x3e1039f61b1a7423 */ /* 0x000fe2000000080a */
[----:B------:R-:W-:Y:S01]  /*2cd0*/  ISETP.GT.U32.AND P0, PT, R14, 0x7f7fffff, PT ;  /* 0x7f7fffff0e00780c */ /* 0x000fe20003f04070 */
[----:B------:R-:W-:Y:S01]  /*2ce0*/  FADD R17, R17, -1 ;  /* 0xbf80000011117421 */ /* 0x000fe20000000000 */
[----:B------:R-:W-:Y:S01]  /*2cf0*/  I2FP.F32.S32 R25, R25 ;  /* 0x0000001900197245 */ /* 0x000fe20000201400 */
[----:B------:R-:W-:Y:S01]  /*2d00*/  FFMA R26, R27, R26, -0.12148627638816833496 ;  /* 0xbdf8cdcc1b1a7423 */ /* 0x000fe2000000001a */
[----:B------:R-:W-:Y:S01]  /*2d10*/  FSEL R15, R15, -INF , P2 ;  /* 0xff8000000f0f7808 */ /* 0x000fe20001000000 */
[----:B------:R-:W-:Y:S02]  /*2d20*/  FFMA R10, R17, -R10, 0.14084610342979431152 ;  /* 0x3e1039f6110a7423 */ /* 0x000fe4000000080a */
[----:B------:R-:W-:Y:S02]  /*2d30*/  FFMA R26, R27, R26, 0.13980610668659210205 ;  /* 0x3e0f29551b1a7423 */ /* 0x000fe4000000001a */
[----:B------:R-:W-:Y:S01]  /*2d40*/  FFMA R10, R17, R10, -0.12148627638816833496 ;  /* 0xbdf8cdcc110a7423 */ /* 0x000fe2000000000a */
[----:B------:R-:W-:Y:S01]  /*2d50*/  FADD R15, -R8, R15 ;  /* 0x0000000f080f7221 */ /* 0x000fe20000000100 */
[----:B------:R-:W-:-:S02]  /*2d60*/  FFMA R26, R27, R26, -0.16684235632419586182 ;  /* 0xbe2ad8b91b1a7423 */ /* 0x000fc4000000001a */
[----:B------:R-:W-:Y:S01]  /*2d70*/  FFMA R10, R17, R10, 0.13980610668659210205 ;  /* 0x3e0f2955110a7423 */ /* 0x000fe2000000000a */
[----:B------:R-:W-:Y:S01]  /*2d80*/  FFMA R15, R15, R5, R8 ;  /* 0x000000050f0f7223 */ /* 0x000fe20000000008 */
[----:B------:R-:W-:Y:S02]  /*2d90*/  FFMA R26, R27, R26, 0.20012299716472625732 ;  /* 0x3e4ced0b1b1a7423 */ /* 0x000fe4000000001a */
[----:B------:R-:W-:Y:S02]  /*2da0*/  FFMA R10, R17, R10, -0.16684235632419586182 ;  /* 0xbe2ad8b9110a7423 */ /* 0x000fe4000000000a */
[----:B------:R-:W-:Y:S02]  /*2db0*/  FFMA R26, R27, R26, -0.24999669194221496582 ;  /* 0xbe7fff221b1a7423 */ /* 0x000fe4000000001a */
[----:B------:R-:W-:Y:S01]  /*2dc0*/  FFMA R12, R17, R10, 0.20012299716472625732 ;  /* 0x3e4ced0b110c7423 */ /* 0x000fe2000000000a */
[----:B------:R-:W-:Y:S01]  /*2dd0*/  FSEL R10, RZ, -23, P3 ;  /* 0xc1b80000ff0a7808 */ /* 0x000fe20001800000 */
[----:B------:R-:W-:-:S02]  /*2de0*/  FFMA R26, R27, R26, 0.33333182334899902344 ;  /* 0x3eaaaa781b1a7423 */ /* 0x000fc4000000001a */
[----:B------:R-:W-:Y:S02]  /*2df0*/  FFMA R12, R17, R12, -0.24999669194221496582 ;  /* 0xbe7fff22110c7423 */ /* 0x000fe4000000000c */
[----:B------:R-:W-:Y:S01]  /*2e00*/  FFMA R26, R27, R26, -0.5 ;  /* 0xbf0000001b1a7423 */ /* 0x000fe2000000001a */
[----:B------:R-:W-:Y:S01]  /*2e10*/  FFMA R10, R13, 1.1920928955078125e-07, R10 ;  /* 0x340000000d0a7823 */ /* 0x000fe2000000000a */
[----:B------:R-:W-:Y:S01]  /*2e20*/  FFMA R12, R17, R12, 0.33333182334899902344 ;  /* 0x3eaaaa78110c7423 */ /* 0x000fe2000000000c */
[--C-:B------:R-:W-:Y:S01]  /*2e30*/  FADD R13, R8, -R20.reuse ;  /* 0x80000014080d7221 */ /* 0x100fe20000000000 */
[----:B------:R-:W-:Y:S02]  /*2e40*/  FMUL R26, R27, R26 ;  /* 0x0000001a1b1a7220 */ /* 0x000fe40000400000 */
[----:B------:R-:W-:Y:S01]  /*2e50*/  FFMA R12, R17, R12, -0.5 ;  /* 0xbf000000110c7423 */ /* 0x000fe2000000000c */
[----:B------:R-:W-:Y:S01]  /*2e60*/  FFMA R8, R13, R5, R20 ;  /* 0x000000050d087223 */ /* 0x000fe20000000014 */
[----:B------:R-:W-:-:S02]  /*2e70*/  FFMA R27, R27, R26, R27 ;  /* 0x0000001a1b1b7223 */ /* 0x000fc4000000001b */
[C---:B------:R-:W-:Y:S01]  /*2e80*/  FMUL R12, R17.reuse, R12 ;  /* 0x0000000c110c7220 */ /* 0x040fe20000400000 */
[----:B------:R-:W-:Y:S01]  /*2e90*/  FADD R19, R8, R19 ;  /* 0x0000001308137221 */ /* 0x000fe20000000000 */
[----:B------:R-:W-:Y:S01]  /*2ea0*/  FFMA R27, R10, 0.69314718246459960938, R27 ;  /* 0x3f3172180a1b7823 */ /* 0x000fe2000000001b */
[----:B------:R-:W-:Y:S01]  /*2eb0*/  FSEL R10, RZ, -23, P1 ;  /* 0xc1b80000ff0a7808 */ /* 0x000fe20000800000 */
[----:B------:R-:W-:Y:S01]  /*2ec0*/  FFMA R17, R17, R12, R17 ;  /* 0x0000000c11117223 */ /* 0x000fe20000000011 */
[----:B------:R-:W-:Y:S01]  /*2ed0*/  ISETP.GT.U32.AND P1, PT, R16, 0x7f7fffff, PT ;  /* 0x7f7fffff1000780c */ /* 0x000fe20003f24070 */
[C---:B------:R-:W-:Y:S01]  /*2ee0*/  @P0 FFMA R27, R14.reuse, R11, +INF ;  /* 0x7f8000000e1b0423 */ /* 0x040fe2000000000b */
[----:B------:R-:W-:Y:S01]  /*2ef0*/  FSETP.NEU.AND P0, PT, R14, RZ, PT ;  /* 0x000000ff0e00720b */ /* 0x000fe20003f0d000 */
[----:B------:R-:W-:-:S04]  /*2f00*/  FFMA R10, R25, 1.1920928955078125e-07, R10 ;  /* 0x34000000190a7823 */ /* 0x000fc8000000000a */
[----:B------:R-:W-:Y:S01]  /*2f10*/  FFMA R17, R10, 0.69314718246459960938, R17 ;  /* 0x3f3172180a117823 */ /* 0x000fe20000000011 */
[----:B------:R-:W-:Y:S02]  /*2f20*/  FSEL R10, R27, -INF , P0 ;  /* 0xff8000001b0a7808 */ /* 0x000fe40000000000 */
[----:B------:R-:W-:-:S03]  /*2f30*/  FSETP.NEU.AND P0, PT, R16, RZ, PT ;  /* 0x000000ff1000720b */ /* 0x000fc60003f0d000 */
[----:B------:R-:W-:Y:S01]  /*2f40*/  @P1 FFMA R17, R16, R11, +INF ;  /* 0x7f80000010111423 */ /* 0x000fe2000000000b */
[----:B------:R-:W-:Y:S01]  /*2f50*/  FADD R10, -R15, R10 ;  /* 0x0000000a0f0a7221 */ /* 0x000fe20000000100 */
[----:B------:R-:W-:-:S03]  /*2f60*/  FADD R11, -R8, R15 ;  /* 0x0000000f080b7221 */ /* 0x000fc60000000100 */
[----:B------:R-:W-:Y:S01]  /*2f70*/  FSEL R12, R17, -INF , P0 ;  /* 0xff800000110c7808 */ /* 0x000fe20000000000 */
[-C--:B------:R-:W-:Y:S01]  /*2f80*/  FFMA R15, R10, R5.reuse, R15 ;  /* 0x000000050a0f7223 */ /* 0x080fe2000000000f */
[----:B------:R-:W-:-:S03]  /*2f90*/  FFMA R10, R11, R5, R8 ;  /* 0x000000050b0a7223 */ /* 0x000fc60000000008 */
[----:B------:R-:W-:Y:S01]  /*2fa0*/  FADD R12, -R15, R12 ;  /* 0x0000000c0f0c7221 */ /* 0x000fe20000000100 */
[--C-:B------:R-:W-:Y:S01]  /*2fb0*/  FADD R11, -R10, R15.reuse ;  /* 0x0000000f0a0b7221 */ /* 0x100fe20000000100 */
[--C-:B------:R-:W-:Y:S02]  /*2fc0*/  FADD R19, R19, R10.reuse ;  /* 0x0000000a13137221 */ /* 0x100fe40000000000 */
[-C--:B------:R-:W-:Y:S01]  /*2fd0*/  FFMA R8, R12, R5.reuse, R15 ;  /* 0x000000050c087223 */ /* 0x080fe2000000000f */
[----:B------:R-:W-:-:S04]  /*2fe0*/  FFMA R20, R11, R5, R10 ;  /* 0x000000050b147223 */ /* 0x000fc8000000000a */
[----:B------:R-:W-:Y:S01]  /*2ff0*/  FADD R11, -R20, R8 ;  /* 0x00000008140b7221 */ /* 0x000fe20000000100 */
[----:B------:R-:W-:-:S03]  /*3000*/  FADD R19, R19, R20 ;  /* 0x0000001413137221 */ /* 0x000fc60000000000 */
[----:B------:R-:W-:-:S04]  /*3010*/  FFMA R20, R11, R5, R20 ;  /* 0x000000050b147223 */ /* 0x000fc80000000014 */
[----:B------:R-:W-:Y:S01]  /*3020*/  FADD R19, R19, R20 ;  /* 0x0000001413137221 */ /* 0x000fe20000000000 */
[----:B------:R-:W-:Y:S06]  /*3030*/  BRA.U UP0, `(.L_x_18) ;  /* 0xfffffff500e87547 */ /* 0x000fec000b83ffff */
[----:B------:R-:W-:-:S07]  /*3040*/  IADD3 R9, PT, PT, R22, -0x1, RZ ;  /* 0xffffffff16097810 */ /* 0x000fce0007ffe0ff */
.L_x_17:
[----:B------:R-:W-:-:S09]  /*3050*/  UISETP.NE.AND UP0, UPT, UR6, URZ, UPT ;  /* 0x000000ff0600728c */ /* 0x000fd2000bf05270 */
        /* <DEDUP_REMOVED lines=25> */
[----:B------:R-:W-:Y:S01]  /*31f0*/  FADD R11, R7, -1 ;  /* 0xbf800000070b7421 */ /* 0x000fe20000000000 */
[----:B------:R-:W-:-:S02]  /*3200*/  IADD3 R7, PT, PT, R3, -R10, RZ ;  /* 0x8000000a03077210 */ /* 0x000fc40007ffe0ff */
[----:B------:R-:W-:Y:S01]  /*3210*/  I2FP.F32.S32 R10, R10 ;  /* 0x0000000a000a7245 */ /* 0x000fe20000201400 */
[----:B------:R-:W-:Y:S02]  /*3220*/  FFMA R12, R11, -R16, 0.14084610342979431152 ;  /* 0x3e1039f60b0c7423 */ /* 0x000fe40000000810 */
[----:B------:R-:W-:Y:S02]  /*3230*/  FADD R7, R7, -1 ;  /* 0xbf80000007077421 */ /* 0x000fe40000000000 */
[----:B------:R-:W-:Y:S02]  /*3240*/  FFMA R12, R11, R12, -0.12148627638816833496 ;  /* 0xbdf8cdcc0b0c7423 */ /* 0x000fe4000000000c */
[----:B------:R-:W-:Y:S02]  /*3250*/  FFMA R14, R7, -R16, 0.14084610342979431152 ;  /* 0x3e1039f6070e7423 */ /* 0x000fe40000000810 */
[----:B------:R-:W-:Y:S02]  /*3260*/  FFMA R12, R11, R12, 0.13980610668659210205 ;  /* 0x3e0f29550b0c7423 */ /* 0x000fe4000000000c */
[----:B------:R-:W-:-:S02]  /*3270*/  FFMA R14, R7, R14, -0.12148627638816833496 ;  /* 0xbdf8cdcc070e7423 */ /* 0x000fc4000000000e */
[----:B------:R-:W-:Y:S02]  /*3280*/  FFMA R12, R11, R12, -0.16684235632419586182 ;  /* 0xbe2ad8b90b0c7423 */ /* 0x000fe4000000000c */
[----:B------:R-:W-:Y:S02]  /*3290*/  FFMA R14, R7, R14, 0.13980610668659210205 ;  /* 0x3e0f2955070e7423 */ /* 0x000fe4000000000e */
[----:B------:R-:W-:Y:S02]  /*32a0*/  FFMA R12, R11, R12, 0.20012299716472625732 ;  /* 0x3e4ced0b0b0c7423 */ /* 0x000fe4000000000c */
[----:B------:R-:W-:Y:S02]  /*32b0*/  FFMA R16, R7, R14, -0.16684235632419586182 ;  /* 0xbe2ad8b907107423 */ /* 0x000fe4000000000e */
[----:B------:R-:W-:Y:S02]  /*32c0*/  FFMA R12, R11, R12, -0.24999669194221496582 ;  /* 0xbe7fff220b0c7423 */ /* 0x000fe4000000000c */
[----:B------:R-:W-:-:S02]  /*32d0*/  FFMA R16, R7, R16, 0.20012299716472625732 ;  /* 0x3e4ced0b07107423 */ /* 0x000fc40000000010 */
[----:B------:R-:W-:Y:S01]  /*32e0*/  FFMA R14, R11, R12, 0.33333182334899902344 ;  /* 0x3eaaaa780b0e7423 */ /* 0x000fe2000000000c */
[----:B------:R-:W-:Y:S01]  /*32f0*/  FSEL R12, RZ, -23, P0 ;  /* 0xc1b80000ff0c7808 */ /* 0x000fe20000000000 */
[----:B------:R-:W-:Y:S01]  /*3300*/  FFMA R16, R7, R16, -0.24999669194221496582 ;  /* 0xbe7fff2207107423 */ /* 0x000fe20000000010 */
[----:B------:R-:W-:Y:S01]  /*3310*/  ISETP.GT.U32.AND P0, PT, R2, 0x7f7fffff, PT ;  /* 0x7f7fffff0200780c */ /* 0x000fe20003f04070 */
[----:B------:R-:W-:Y:S02]  /*3320*/  FFMA R14, R11, R14, -0.5 ;  /* 0xbf0000000b0e7423 */ /* 0x000fe4000000000e */
[----:B------:R-:W-:Y:S01]  /*3330*/  FFMA R16, R7, R16, 0.33333182334899902344 ;  /* 0x3eaaaa7807107423 */ /* 0x000fe20000000010 */
[----:B------:R-:W-:Y:S01]  /*3340*/  FFMA R12, R13, 1.1920928955078125e-07, R12 ;  /* 0x340000000d0c7823 */ /* 0x000fe2000000000c */
[----:B------:R-:W-:Y:S01]  /*3350*/  FMUL R14, R11, R14 ;  /* 0x0000000e0b0e7220 */ /* 0x000fe20000400000 */
[----:B------:R-:W-:Y:S01]  /*3360*/  FSEL R13, RZ, -23, P1 ;  /* 0xc1b80000ff0d7808 */ /* 0x000fe20000800000 */
[----:B------:R-:W-:Y:S01]  /*3370*/  FFMA R16, R7, R16, -0.5 ;  /* 0xbf00000007107423 */ /* 0x000fe20000000010 */
[----:B------:R-:W-:Y:S01]  /*3380*/  ISETP.GT.U32.AND P1, PT, R3, 0x7f7fffff, PT ;  /* 0x7f7fffff0300780c */ /* 0x000fe20003f24070 */
[----:B------:R-:W-:Y:S01]  /*3390*/  FFMA R11, R11, R14, R11 ;  /* 0x0000000e0b0b7223 */ /* 0x000fe2000000000b */
[----:B------:R-:W-:Y:S01]  /*33a0*/  MOV R14, 0x7f800000 ;  /* 0x7f800000000e7802 */ /* 0x000fe20000000f00 */
[----:B------:R-:W-:Y:S01]  /*33b0*/  FMUL R16, R7, R16 ;  /* 0x0000001007107220 */ /* 0x000fe20000400000 */
[----:B------:R-:W-:Y:S01]  /*33c0*/  FFMA R10, R10, 1.1920928955078125e-07, R13 ;  /* 0x340000000a0a7823 */ /* 0x000fe2000000000d */
[----:B------:R-:W-:-:S02]  /*33d0*/  FFMA R11, R12, 0.69314718246459960938, R11 ;  /* 0x3f3172180c0b7823 */ /* 0x000fc4000000000b */
[C---:B------:R-:W-:Y:S01]  /*33e0*/  @P0 FFMA R11, R2.reuse, R14, +INF ;  /* 0x7f800000020b0423 */ /* 0x040fe2000000000e */
[----:B------:R-:W-:Y:S01]  /*33f0*/  FSETP.NEU.AND P0, PT, R2, RZ, PT ;  /* 0x000000ff0200720b */ /* 0x000fe20003f0d000 */
[----:B------:R-:W-:-:S03]  /*3400*/  FFMA R7, R7, R16, R7 ;  /* 0x0000001007077223 */ /* 0x000fc60000000007 */
[----:B------:R-:W-:Y:S01]  /*3410*/  FSEL R11, R11, -INF , P0 ;  /* 0xff8000000b0b7808 */ /* 0x000fe20000000000 */
[----:B------:R-:W-:Y:S01]  /*3420*/  FFMA R7, R10, 0.69314718246459960938, R7 ;  /* 0x3f3172180a077823 */ /* 0x000fe20000000007 */
[C---:B------:R-:W-:Y:S01]  /*3430*/  @P1 FFMA R7, R3.reuse, R14, +INF ;  /* 0x7f80000003071423 */ /* 0x040fe2000000000e */
[----:B------:R-:W-:Y:S02]  /*3440*/  FSETP.NEU.AND P0, PT, R3, RZ, PT ;  /* 0x000000ff0300720b */ /* 0x000fe40003f0d000 */
[----:B------:R-:W-:Y:S02]  /*3450*/  FADD R11, -R8, R11 ;  /* 0x0000000b080b7221 */ /* 0x000fe40000000100 */
[----:B------:R-:W-:Y:S02]  /*3460*/  FSEL R7, R7, -INF , P0 ;  /* 0xff80000007077808 */ /* 0x000fe40000000000 */
[----:B------:R-:W-:-:S04]  /*3470*/  FFMA R8, R11, R5, R8 ;  /* 0x000000050b087223 */ /* 0x000fc80000000008 */
[----:B------:R-:W-:Y:S01]  /*3480*/  FADD R3, -R20, R8 ;  /* 0x0000000814037221 */ /* 0x000fe20000000100 */
[----:B------:R-:W-:-:S03]  /*3490*/  FADD R7, -R8, R7 ;  /* 0x0000000708077221 */ /* 0x000fc60000000100 */
[-C--:B------:R-:W-:Y:S01]  /*34a0*/  FFMA R20, R3, R5.reuse, R20 ;  /* 0x0000000503147223 */ /* 0x080fe20000000014 */
[----:B------:R-:W-:-:S03]  /*34b0*/  FFMA R8, R7, R5, R8 ;  /* 0x0000000507087223 */ /* 0x000fc60000000008 */
[----:B------:R-:W-:Y:S01]  /*34c0*/  FADD R19, R19, R20 ;  /* 0x0000001413137221 */ /* 0x000fe20000000000 */
[----:B------:R-:W-:-:S04]  /*34d0*/  FADD R3, -R20, R8 ;  /* 0x0000000814037221 */ /* 0x000fc80000000100 */
[----:B------:R-:W-:-:S04]  /*34e0*/  FFMA R20, R3, R5, R20 ;  /* 0x0000000503147223 */ /* 0x000fc80000000014 */
[----:B------:R-:W-:-:S07]  /*34f0*/  FADD R19, R19, R20 ;  /* 0x0000001413137221 */ /* 0x000fce0000000000 */
.L_x_19:
[----:B------:R-:W-:Y:S05]  /*3500*/  BRA.U UP1, `(.L_x_16) ;  /* 0x0000000101907547 */ /* 0x000fea000b800000 */
[----:B------:R-:W0:Y:S01]  /*3510*/  LDC.64 R2, c[0x0][0x380] ;  /* 0x0000e000ff027b82 */ /* 0x000e220000000a00 */
[----:B------:R-:W1:Y:S02]  /*3520*/  LDCU UR4, c[0x0][0x38c] ;  /* 0x00007180ff0477ac */ /* 0x000e640008000800 */
[----:B-1----:R-:W-:-:S04]  /*3530*/  IMAD R9, R9, UR4, R0 ;  /* 0x0000000409097c24 */ /* 0x002fc8000f8e0200 */
[----:B0-----:R-:W-:-:S05]  /*3540*/  IMAD.WIDE.U32 R2, R9, 0x4, R2 ;  /* 0x0000000409027825 */ /* 0x001fca00078e0002 */
[----:B------:R-:W2:Y:S01]  /*3550*/  LDG.E.CONSTANT R7, desc[UR10][R2.64] ;  /* 0x0000000a02077981 */ /* 0x000ea2000c1e9900 */
[----:B------:R-:W-:Y:S01]  /*3560*/  HFMA2 R12, -RZ, RZ, 1.5048828125, 33.21875 ;  /* 0x3e055027ff0c7431 */ /* 0x000fe200000001ff */
[----:B--2---:R-:W-:-:S04]  /*3570*/  FSETP.GEU.AND P0, PT, R7, 1.175494350822287508e-38, PT ;  /* 0x008000000700780b */ /* 0x004fc80003f0e000 */
[----:B------:R-:W-:-:S09]  /*3580*/  FSEL R2, RZ, -23, P0 ;  /* 0xc1b80000ff027808 */ /* 0x000fd20000000000 */
[----:B------:R-:W-:-:S05]  /*3590*/  @!P0 FMUL R7, R7, 8388608 ;  /* 0x4b00000007078820 */ /* 0x000fca0000400000 */
[C---:B------:R-:W-:Y:S02]  /*35a0*/  IADD3 R9, PT, PT, R7.reuse, -0x3f2aaaab, RZ ;  /* 0xc0d5555507097810 */ /* 0x040fe40007ffe0ff */
[----:B------:R-:W-:Y:S02]  /*35b0*/  ISETP.GT.U32.AND P0, PT, R7, 0x7f7fffff, PT ;  /* 0x7f7fffff0700780c */ /* 0x000fe40003f04070 */
[----:B------:R-:W-:-:S04]  /*35c0*/  LOP3.LUT R10, R9, 0xff800000, RZ, 0xc0, !PT ;  /* 0xff800000090a7812 */ /* 0x000fc800078ec0ff */
[-C--:B------:R-:W-:Y:S02]  /*35d0*/  IADD3 R9, PT, PT, R7, -R10.reuse, RZ ;  /* 0x8000000a07097210 */ /* 0x080fe40007ffe0ff */
[----:B------:R-:W-:Y:S02]  /*35e0*/  I2FP.F32.S32 R3, R10 ;  /* 0x0000000a00037245 */ /* 0x000fe40000201400 */
[----:B------:R-:W-:Y:S01]  /*35f0*/  MOV R10, 0x7f800000 ;  /* 0x7f800000000a7802 */ /* 0x000fe20000000f00 */
        /* <DEDUP_REMOVED lines=18> */
[----:B------:R-:W-:-:S04]  /*3720*/  FADD R3, -R20, R8 ;  /* 0x0000000814037221 */ /* 0x000fc80000000100 */
[----:B------:R-:W-:-:S04]  /*3730*/  FFMA R20, R3, R5, R20 ;  /* 0x0000000503147223 */ /* 0x000fc80000000014 */
[----:B------:R-:W-:-:S07]  /*3740*/  FADD R19, R19, R20 ;  /* 0x0000001413137221 */ /* 0x000fce0000000000 */
.L_x_16:
[----:B------:R-:W0:Y:S01]  /*3750*/  LDC.64 R10, c[0x0][0x380] ;  /* 0x0000e000ff0a7b82 */ /* 0x000e220000000a00 */
[----:B------:R-:W-:Y:S01]  /*3760*/  FMUL R6, R19, R6 ;  /* 0x0000000613067220 */ /* 0x000fe20000400000 */
[----:B------:R-:W-:Y:S01]  /*3770*/  MOV R7, 0x2 ;  /* 0x0000000200077802 */ /* 0x000fe20000000f00 */
[----:B------:R-:W1:Y:S01]  /*3780*/  LDCU UR4, c[0x0][0x38c] ;  /* 0x00007180ff0477ac */ /* 0x000e620008000800 */
[----:B------:R-:W2:Y:S04]  /*3790*/  LDCU UR5, c[0x0][0x390] ;  /* 0x00007200ff0577ac */ /* 0x000ea80008000800 */
[----:B------:R-:W3:Y:S02]  /*37a0*/  LDC.64 R2, c[0x0][0x3a0] ;  /* 0x0000e800ff027b82 */ /* 0x000ee40000000a00 */
.L_x_20:
[----:B-1--4-:R-:W-:-:S04]  /*37b0*/  IMAD R9, R18, UR4, R0 ;  /* 0x0000000412097c24 */ /* 0x012fc8000f8e0200 */
[----:B0-----:R-:W-:-:S05]  /*37c0*/  IMAD.WIDE R14, R9, 0x4, R10 ;  /* 0x00000004090e7825 */ /* 0x001fca00078e020a */
[----:B------:R-:W4:Y:S01]  /*37d0*/  LDG.E.CONSTANT R12, desc[UR10][R14.64] ;  /* 0x0000000a0e0c7981 */ /* 0x000f22000c1e9900 */
[----:B------:R-:W-:Y:S01]  /*37e0*/  HFMA2 R19, -RZ, RZ, 1.5048828125, 33.21875 ;  /* 0x3e055027ff137431 */ /* 0x000fe200000001ff */
[----:B------:R-:W-:Y:S01]  /*37f0*/  IADD3 R18, PT, PT, R7, R4, RZ ;  /* 0x0000000407127210 */ /* 0x000fe20007ffe0ff */
[----:B------:R-:W-:-:S03]  /*3800*/  HFMA2 R7, -RZ, RZ, 0, 5.9604644775390625e-08 ;  /* 0x00000001ff077431 */ /* 0x000fc600000001ff */
[----:B------:R-:W-:Y:S02]  /*3810*/  MOV R4, R18 ;  /* 0x0000001200047202 */ /* 0x000fe40000000f00 */
[----:B----4-:R-:W-:-:S13]  /*3820*/  FSETP.GEU.AND P0, PT, R12, 1.175494350822287508e-38, PT ;  /* 0x008000000c00780b */ /* 0x010fda0003f0e000 */
[----:B------:R-:W-:-:S05]  /*3830*/  @!P0 FMUL R12, R12, 8388608 ;  /* 0x4b0000000c0c8820 */ /* 0x000fca0000400000 */
[----:B------:R-:W-:-:S04]  /*3840*/  IADD3 R13, PT, PT, R12, -0x3f2aaaab, RZ ;  /* 0xc0d555550c0d7810 */ /* 0x000fc80007ffe0ff */
[----:B------:R-:W-:-:S04]  /*3850*/  LOP3.LUT R17, R13, 0xff800000, RZ, 0xc0, !PT ;  /* 0xff8000000d117812 */ /* 0x000fc800078ec0ff */
[-C--:B------:R-:W-:Y:S02]  /*3860*/  IADD3 R13, PT, PT, R12, -R17.reuse, RZ ;  /* 0x800000110c0d7210 */ /* 0x080fe40007ffe0ff */
[----:B------:R-:W-:-:S03]  /*3870*/  I2FP.F32.S32 R14, R17 ;  /* 0x00000011000e7245 */ /* 0x000fc60000201400 */
[----:B------:R-:W-:-:S04]  /*3880*/  FADD R16, R13, -1 ;  /* 0xbf8000000d107421 */ /* 0x000fc80000000000 */
[----:B------:R-:W-:-:S04]  /*3890*/  FFMA R13, R16, -R19, 0.14084610342979431152 ;  /* 0x3e1039f6100d7423 */ /* 0x000fc80000000813 */
[----:B------:R-:W-:-:S04]  /*38a0*/  FFMA R13, R16, R13, -0.12148627638816833496 ;  /* 0xbdf8cdcc100d7423 */ /* 0x000fc8000000000d */
[----:B------:R-:W-:-:S04]  /*38b0*/  FFMA R13, R16, R13, 0.13980610668659210205 ;  /* 0x3e0f2955100d7423 */ /* 0x000fc8000000000d */
[----:B------:R-:W-:-:S04]  /*38c0*/  FFMA R13, R16, R13, -0.16684235632419586182 ;  /* 0xbe2ad8b9100d7423 */ /* 0x000fc8000000000d */
[----:B------:R-:W-:-:S04]  /*38d0*/  FFMA R13, R16, R13, 0.20012299716472625732 ;  /* 0x3e4ced0b100d7423 */ /* 0x000fc8000000000d */
[----:B------:R-:W-:-:S04]  /*38e0*/  FFMA R13, R16, R13, -0.24999669194221496582 ;  /* 0xbe7fff22100d7423 */ /* 0x000fc8000000000d */
[----:B------:R-:W-:-:S04]  /*38f0*/  FFMA R13, R16, R13, 0.33333182334899902344 ;  /* 0x3eaaaa78100d7423 */ /* 0x000fc8000000000d */
[----:B------:R-:W-:Y:S01]  /*3900*/  FFMA R15, R16, R13, -0.5 ;  /* 0xbf000000100f7423 */ /* 0x000fe2000000000d */
[----:B------:R-:W-:Y:S02]  /*3910*/  FSEL R13, RZ, -23, P0 ;  /* 0xc1b80000ff0d7808 */ /* 0x000fe40000000000 */
[----:B------:R-:W-:Y:S01]  /*3920*/  ISETP.GT.U32.AND P0, PT, R12, 0x7f7fffff, PT ;  /* 0x7f7fffff0c00780c */ /* 0x000fe20003f04070 */
[----:B------:R-:W-:Y:S02]  /*3930*/  FMUL R15, R16, R15 ;  /* 0x0000000f100f7220 */ /* 0x000fe40000400000 */
[----:B------:R-:W-:Y:S02]  /*3940*/  FFMA R13, R14, 1.1920928955078125e-07, R13 ;  /* 0x340000000e0d7823 */ /* 0x000fe4000000000d */
[----:B------:R-:W-:Y:S01]  /*3950*/  FFMA R16, R16, R15, R16 ;  /* 0x0000000f10107223 */ /* 0x000fe20000000010 */
[----:B------:R-:W-:-:S03]  /*3960*/  MOV R15, 0x7f800000 ;  /* 0x7f800000000f7802 */ /* 0x000fc60000000f00 */
[----:B------:R-:W-:-:S04]  /*3970*/  FFMA R13, R13, 0.69314718246459960938, R16 ;  /* 0x3f3172180d0d7823 */ /* 0x000fc80000000010 */
[C---:B------:R-:W-:Y:S01]  /*3980*/  @P0 FFMA R13, R12.reuse, R15, +INF ;  /* 0x7f8000000c0d0423 */ /* 0x040fe2000000000f */
[----:B------:R-:W-:-:S04]  /*3990*/  FSETP.NEU.AND P0, PT, R12, RZ, PT ;  /* 0x000000ff0c00720b */ /* 0x000fc80003f0d000 */
[----:B------:R-:W-:Y:S02]  /*39a0*/  FSEL R13, R13, -INF , P0 ;  /* 0xff8000000d0d7808 */ /* 0x000fe40000000000 */
[----:B--2---:R-:W-:-:S03]  /*39b0*/  ISETP.GE.AND P0, PT, R18, UR5, PT ;  /* 0x0000000512007c0c */ /* 0x004fc6000bf06270 */
[----:B------:R-:W-:-:S04]  /*39c0*/  FADD R13, R13, -R8 ;  /* 0x800000080d0d7221 */ /* 0x000fc80000000000 */
[----:B------:R-:W-:-:S04]  /*39d0*/  FFMA R8, R13, R5, R8 ;  /* 0x000000050d087223 */ /* 0x000fc80000000008 */
[----:B------:R-:W-:-:S04]  /*39e0*/  FADD R13, R8, -R20 ;  /* 0x80000014080d7221 */ /* 0x000fc80000000000 */
[----:B------:R-:W-:-:S04]  /*39f0*/  FFMA R20, R13, R5, R20 ;  /* 0x000000050d147223 */ /* 0x000fc80000000014 */
[----:B------:R-:W-:-:S04]  /*3a00*/  FADD R13, R20, -R6 ;  /* 0x80000006140d7221 */ /* 0x000fc80000000000 */
[----:B------:R-:W-:Y:S01]  /*3a10*/  FFMA R15, R13, R5, R6 ;  /* 0x000000050d0f7223 */ /* 0x000fe20000000006 */
[----:B---3--:R-:W-:-:S04]  /*3a20*/  IMAD.WIDE R12, R9, 0x4, R2 ;  /* 0x00000004090c7825 */ /* 0x008fc800078e0202 */
[----:B------:R-:W-:-:S04]  /*3a30*/  FADD R6, R15, -R6 ;  /* 0x800000060f067221 */ /* 0x000fc80000000000 */
[----:B------:R-:W-:Y:S01]  /*3a40*/  FMUL R9, R6, 10000 ;  /* 0x461c400006097820 */ /* 0x000fe20000400000 */
[----:B------:R-:W-:-:S04]  /*3a50*/  MOV R6, R15 ;  /* 0x0000000f00067202 */ /* 0x000fc80000000f00 */
[----:B------:R4:W-:Y:S01]  /*3a60*/  STG.E desc[UR10][R12.64], R9 ;  /* 0x000000090c007986 */ /* 0x0009e2000c10190a */
[----:B------:R-:W-:Y:S05]  /*3a70*/  @!P0 BRA `(.L_x_20) ;  /* 0xfffffffc004c8947 */ /* 0x000fea000383ffff */
[----:B------:R-:W-:Y:S05]  /*3a80*/  EXIT ;  /* 0x000000000000794d */ /* 0x000fea0003800000 */
        .weak           $__internal_0_$__cuda_sm20_rcp_rn_f32_slowpath
        .type           $__internal_0_$__cuda_sm20_rcp_rn_f32_slowpath,@function
        .size           $__internal_0_$__cuda_sm20_rcp_rn_f32_slowpath,($__internal_1_$__cuda_sm3x_div_rn_noftz_f32_slowpath - $__internal_0_$__cuda_sm20_rcp_rn_f32_slowpath)
$__internal_0_$__cuda_sm20_rcp_rn_f32_slowpath:
[----:B------:R-:W-:-:S04]  /*3a90*/  SHF.L.U32 R2, R3, 0x1, RZ ;  /* 0x0000000103027819 */ /* 0x000fc800000006ff */
[----:B------:R-:W-:Y:S02]  /*3aa0*/  SHF.R.U32.HI R8, RZ, 0x18, R2 ;  /* 0x00000018ff087819 */ /* 0x000fe40000011602 */
[----:B------:R-:W-:Y:S02]  /*3ab0*/  MOV R2, R3 ;  /* 0x0000000300027202 */ /* 0x000fe40000000f00 */
[----:B------:R-:W-:-:S13]  /*3ac0*/  ISETP.NE.U32.AND P0, PT, R8, RZ, PT ;  /* 0x000000ff0800720c */ /* 0x000fda0003f05070 */
[----:B------:R-:W-:Y:S05]  /*3ad0*/  @P0 BRA `(.L_x_21) ;  /* 0x00000000002c0947 */ /* 0x000fea0003800000 */
[----:B------:R-:W-:-:S04]  /*3ae0*/  SHF.L.U32 R3, R2, 0x1, RZ ;  /* 0x0000000102037819 */ /* 0x000fc800000006ff */
[----:B------:R-:W-:-:S13]  /*3af0*/  ISETP.NE.AND P0, PT, R3, RZ, PT ;  /* 0x000000ff0300720c */ /* 0x000fda0003f05270 */
[----:B------:R2:W3:Y:S01]  /*3b00*/  @!P0 MUFU.RCP R3, R2 ;  /* 0x0000000200038308 */ /* 0x0004e20000001000 */
[----:B------:R-:W-:Y:S05]  /*3b10*/  @!P0 BRA `(.L_x_22) ;  /* 0x0000000000a48947 */ /* 0x000fea0003800000 */
[----:B------:R-:W-:-:S04]  /*3b20*/  FFMA R8, R2, 1.84467440737095516160e+19, RZ ;  /* 0x5f80000002087823 */ /* 0x000fc800000000ff */
[----:B---3--:R-:W2:Y:S02]  /*3b30*/  MUFU.RCP R3, R8 ;  /* 0x0000000800037308 */ /* 0x008ea40000001000 */
[----:B--2---:R-:W-:-:S04]  /*3b40*/  FFMA R2, R8, R3, -1 ;  /* 0xbf80000008027423 */ /* 0x004fc80000000003 */
[----:B------:R-:W-:-:S04]  /*3b50*/  FADD.FTZ R2, -R2, -RZ ;  /* 0x800000ff02027221 */ /* 0x000fc80000010100 */
[----:B------:R-:W-:-:S04]  /*3b60*/  FFMA R2, R3, R2, R3 ;  /* 0x0000000203027223 */ /* 0x000fc80000000003 */
[----:B------:R-:W-:Y:S01]  /*3b70*/  FFMA R3, R2, 1.84467440737095516160e+19, RZ ;  /* 0x5f80000002037823 */ /* 0x000fe200000000ff */
[----:B------:R-:W-:Y:S06]  /*3b80*/  BRA `(.L_x_22) ;  /* 0x0000000000887947 */ /* 0x000fec0003800000 */
.L_x_21:
[----:B------:R-:W-:-:S04]  /*3b90*/  IADD3 R3, PT, PT, R8, -0xfd, RZ ;  /* 0xffffff0308037810 */ /* 0x000fc80007ffe0ff */
[----:B------:R-:W-:-:S13]  /*3ba0*/  ISETP.GT.U32.AND P0, PT, R3, 0x1, PT ;  /* 0x000000010300780c */ /* 0x000fda0003f04070 */
[----:B------:R-:W-:Y:S05]  /*3bb0*/  @P0 BRA `(.L_x_23) ;  /* 0x0000000000780947 */ /* 0x000fea0003800000 */
[----:B------:R-:W-:Y:S01]  /*3bc0*/  LOP3.LUT R9, R2, 0x7fffff, RZ, 0xc0, !PT ;  /* 0x007fffff02097812 */ /* 0x000fe200078ec0ff */
[----:B------:R-:W-:-:S03]  /*3bd0*/  HFMA2 R14, -RZ, RZ, 0, 1.78813934326171875e-07 ;  /* 0x00000003ff0e7431 */ /* 0x000fc600000001ff */
[----:B------:R-:W-:-:S04]  /*3be0*/  LOP3.LUT R9, R9, 0x3f800000, RZ, 0xfc, !PT ;  /* 0x3f80000009097812 */ /* 0x000fc800078efcff */
[----:B------:R-:W0:Y:S01]  /*3bf0*/  MUFU.RCP R10, R9 ;  /* 0x00000009000a7308 */ /* 0x000e220000001000 */
[----:B------:R-:W-:Y:S01]  /*3c00*/  SHF.L.U32 R13, R14, R3, RZ ;  /* 0x000000030e0d7219 */ /* 0x000fe200000006ff */
[----:B0-----:R-:W-:-:S04]  /*3c10*/  FFMA R11, R9, R10, -1 ;  /* 0xbf800000090b7423 */ /* 0x001fc8000000000a */
[----:B------:R-:W-:-:S04]  /*3c20*/  FADD.FTZ R11, -R11, -RZ ;  /* 0x800000ff0b0b7221 */ /* 0x000fc80000010100 */
[CCC-:B------:R-:W-:Y:S01]  /*3c30*/  FFMA.RM R12, R10.reuse, R11.reuse, R10.reuse ;  /* 0x0000000b0a0c7223 */ /* 0x1c0fe2000000400a */
[----:B------:R-:W-:-:S04]  /*3c40*/  FFMA.RP R11, R10, R11, R10 ;  /* 0x0000000b0a0b7223 */ /* 0x000fc8000000800a */
[C---:B------:R-:W-:Y:S02]  /*3c50*/  LOP3.LUT R10, R12.reuse, 0x7fffff, RZ, 0xc0, !PT ;  /* 0x007fffff0c0a7812 */ /* 0x040fe400078ec0ff */
[----:B------:R-:W-:Y:S02]  /*3c60*/  FSETP.NEU.FTZ.AND P0, PT, R12, R11, PT ;  /* 0x0000000b0c00720b */ /* 0x000fe40003f1d000 */
[----:B------:R-:W-:Y:S02]  /*3c70*/  LOP3.LUT R10, R10, 0x800000, RZ, 0xfc, !PT ;  /* 0x008000000a0a7812 */ /* 0x000fe400078efcff */
[----:B------:R-:W-:Y:S02]  /*3c80*/  SEL R11, RZ, 0xffffffff, !P0 ;  /* 0xffffffffff0b7807 */ /* 0x000fe40004000000 */
[----:B------:R-:W-:Y:S02]  /*3c90*/  LOP3.LUT R12, R13, R10, RZ, 0xc0, !PT ;  /* 0x0000000a0d0c7212 */ /* 0x000fe400078ec0ff */
[----:B------:R-:W-:-:S02]  /*3ca0*/  IADD3 R11, PT, PT, -R11, RZ, RZ ;  /* 0x000000ff0b0b7210 */ /* 0x000fc40007ffe1ff */
[-C--:B------:R-:W-:Y:S02]  /*3cb0*/  SHF.R.U32.HI R12, RZ, R3.reuse, R12 ;  /* 0x00000003ff0c7219 */ /* 0x080fe4000001160c */
[----:B------:R-:W-:Y:S02]  /*3cc0*/  LOP3.LUT P1, RZ, R11, R3, R10, 0xf8, !PT ;  /* 0x000000030bff7212 */ /* 0x000fe4000782f80a */
[C---:B------:R-:W-:Y:S02]  /*3cd0*/  LOP3.LUT P0, RZ, R12.reuse, 0x1, RZ, 0xc0, !PT ;  /* 0x000000010cff7812 */ /* 0x040fe4000780c0ff */
[----:B------:R-:W-:-:S04]  /*3ce0*/  LOP3.LUT P2, RZ, R12, 0x2, RZ, 0xc0, !PT ;  /* 0x000000020cff7812 */ /* 0x000fc8000784c0ff */
[----:B------:R-:W-:Y:S02]  /*3cf0*/  PLOP3.LUT P0, PT, P0, P1, P2, 0xe0, 0x0 ;  /* 0x000000000000781c */ /* 0x000fe40000703c20 */
[----:B------:R-:W-:Y:S02]  /*3d00*/  LOP3.LUT P1, RZ, R2, 0x7fffff, RZ, 0xc0, !PT ;  /* 0x007fffff02ff7812 */ /* 0x000fe4000782c0ff */
[----:B------:R-:W-:-:S04]  /*3d10*/  SEL R3, RZ, 0x1, !P0 ;  /* 0x00000001ff037807 */ /* 0x000fc80004000000 */
[----:B------:R-:W-:-:S04]  /*3d20*/  IADD3 R3, PT, PT, -R3, RZ, RZ ;  /* 0x000000ff03037210 */ /* 0x000fc80007ffe1ff */
[----:B------:R-:W-:Y:S02]  /*3d30*/  ISETP.GE.AND P0, PT, R3, RZ, PT ;  /* 0x000000ff0300720c */ /* 0x000fe40003f06270 */
[----:B------:R-:W-:-:S04]  /*3d40*/  IADD3 R3, PT, PT, R8, -0xfc, RZ ;  /* 0xffffff0408037810 */ /* 0x000fc80007ffe0ff */
[----:B------:R-:W-:-:S07]  /*3d50*/  SHF.R.U32.HI R3, RZ, R3, R10 ;  /* 0x00000003ff037219 */ /* 0x000fce000001160a */
[----:B------:R-:W-:-:S04]  /*3d60*/  @!P0 IADD3 R3, PT, PT, R3, 0x1, RZ ;  /* 0x0000000103038810 */ /* 0x000fc80007ffe0ff */
[----:B------:R-:W-:-:S04]  /*3d70*/  @!P1 SHF.L.U32 R3, R3, 0x1, RZ ;  /* 0x0000000103039819 */ /* 0x000fc800000006ff */
[----:B------:R-:W-:Y:S01]  /*3d80*/  LOP3.LUT R3, R3, 0x80000000, R2, 0xf8, !PT ;  /* 0x8000000003037812 */ /* 0x000fe200078ef802 */
[----:B------:R-:W-:Y:S06]  /*3d90*/  BRA `(.L_x_22) ;  /* 0x0000000000047947 */ /* 0x000fec0003800000 */
.L_x_23:
[----:B------:R0:W1:Y:S02]  /*3da0*/  MUFU.RCP R3, R2 ;  /* 0x0000000200037308 */ /* 0x0000640000001000 */
.L_x_22:
[----:B-1-3--:R-:W-:Y:S02]  /*3db0*/  MOV R8, R3 ;  /* 0x0000000300087202 */ /* 0x00afe40000000f00 */
[----:B0-2---:R-:W-:Y:S02]  /*3dc0*/  MOV R2, R6 ;  /* 0x0000000600027202 */ /* 0x005fe40000000f00 */
[----:B------:R-:W-:-:S04]  /*3dd0*/  MOV R3, 0x0 ;  /* 0x0000000000037802 */ /* 0x000fc80000000f00 */
[----:B------:R-:W-:Y:S05]  /*3de0*/  RET.REL.NODEC R2 `(trix_many_series_one_param_f32) ;  /* 0xffffffc002847950 */ /* 0x000fea0003c3ffff */
        .weak           $__internal_1_$__cuda_sm3x_div_rn_noftz_f32_slowpath
        .type           $__internal_1_$__cuda_sm3x_div_rn_noftz_f32_slowpath,@function
        .size           $__internal_1_$__cuda_sm3x_div_rn_noftz_f32_slowpath,(.L_x_74 - $__internal_1_$__cuda_sm3x_div_rn_noftz_f32_slowpath)
$__internal_1_$__cuda_sm3x_div_rn_noftz_f32_slowpath:
[----:B------:R-:W-:-:S04]  /*3df0*/  SHF.R.U32.HI R2, RZ, 0x17, R8 ;  /* 0x00000017ff027819 */ /* 0x000fc80000011608 */
[----:B------:R-:W-:-:S04]  /*3e00*/  LOP3.LUT R9, R2, 0xff, RZ, 0xc0, !PT ;  /* 0x000000ff02097812 */ /* 0x000fc800078ec0ff */
[----:B------:R-:W-:-:S04]  /*3e10*/  IADD3 R11, PT, PT, R9, -0x1, RZ ;  /* 0xffffffff090b7810 */ /* 0x000fc80007ffe0ff */
[----:B------:R-:W-:-:S13]  /*3e20*/  ISETP.GT.U32.AND P0, PT, R11, 0xfd, PT ;  /* 0x000000fd0b00780c */ /* 0x000fda0003f04070 */
[----:B------:R-:W-:Y:S01]  /*3e30*/  @!P0 MOV R10, RZ ;  /* 0x000000ff000a8202 */ /* 0x000fe20000000f00 */
[----:B------:R-:W-:Y:S06]  /*3e40*/  @!P0 BRA `(.L_x_24) ;  /* 0x0000000000408947 */ /* 0x000fec0003800000 */
[----:B------:R-:W-:Y:S02]  /*3e50*/  FSETP.GTU.FTZ.AND P0, PT, |R8|, +INF , PT ;  /* 0x7f8000000800780b */ /* 0x000fe40003f1c200 */
[----:B------:R-:W-:-:S11]  /*3e60*/  MOV R2, R8 ;  /* 0x0000000800027202 */ /* 0x000fd60000000f00 */
[----:B------:R-:W-:Y:S05]  /*3e70*/  @P0 BRA `(.L_x_25) ;  /* 0x0000000400280947 */ /* 0x000fea0003800000 */
[----:B------:R-:W-:-:S05]  /*3e80*/  HFMA2 R5, -RZ, RZ, 2, 0 ;  /* 0x40000000ff057431 */ /* 0x000fca00000001ff */
[----:B------:R-:W-:-:S13]  /*3e90*/  LOP3.LUT P0, RZ, R8, 0x7fffffff, R5, 0xc8, !PT ;  /* 0x7fffffff08ff7812 */ /* 0x000fda000780c805 */
[----:B------:R-:W-:Y:S05]  /*3ea0*/  @!P0 BRA `(.L_x_26) ;  /* 0x0000000400148947 */ /* 0x000fea0003800000 */
[----:B------:R-:W-:Y:S02]  /*3eb0*/  FSETP.NEU.FTZ.AND P0, PT, |R2|, +INF , PT ;  /* 0x7f8000000200780b */ /* 0x000fe40003f1d200 */
[----:B------:R-:W-:-:S04]  /*3ec0*/  LOP3.LUT P1, RZ, R5, 0x7fffffff, RZ, 0xc0, !PT ;  /* 0x7fffffff05ff7812 */ /* 0x000fc8000782c0ff */
[----:B------:R-:W-:-:S13]  /*3ed0*/  PLOP3.LUT P0, PT, P0, P1, PT, 0x2f, 0xf2 ;  /* 0x0000000000f2781c */ /* 0x000fda0000702577 */
[----:B------:R-:W-:Y:S05]  /*3ee0*/  @P0 BRA `(.L_x_27) ;  /* 0x0000000000fc0947 */ /* 0x000fea0003800000 */
[----:B------:R-:W-:-:S13]  /*3ef0*/  LOP3.LUT P0, RZ, R8, 0x7fffffff, RZ, 0xc0, !PT ;  /* 0x7fffffff08ff7812 */ /* 0x000fda000780c0ff */
[----:B------:R-:W-:Y:S05]  /*3f00*/  @!P0 BRA `(.L_x_28) ;  /* 0x0000000000e88947 */ /* 0x000fea0003800000 */
[----:B------:R-:W-:Y:S02]  /*3f10*/  ISETP.GE.AND P0, PT, R11, RZ, PT ;  /* 0x000000ff0b00720c */ /* 0x000fe40003f06270 */
[----:B------:R-:W-:-:S11]  /*3f20*/  MOV R10, RZ ;  /* 0x000000ff000a7202 */ /* 0x000fd60000000f00 */
[----:B------:R-:W-:Y:S01]  /*3f30*/  @!P0 FFMA R8, R2, 1.84467440737095516160e+19, RZ ;  /* 0x5f80000002088823 */ /* 0x000fe200000000ff */
[----:B------:R-:W-:-:S07]  /*3f40*/  @!P0 IADD3 R10, PT, PT, R10, 0x40, RZ ;  /* 0x000000400a0a8810 */ /* 0x000fce0007ffe0ff */
.L_x_24:
[----:B------:R-:W-:Y:S01]  /*3f50*/  LEA R5, R9, 0xc0800000, 0x17 ;  /* 0xc080000009057811 */ /* 0x000fe200078eb8ff */
[----:B------:R-:W-:Y:S01]  /*3f60*/  UMOV UR4, 0x40000000 ;  /* 0x4000000000047882 */ /* 0x000fe20000000000 */
[----:B------:R-:W-:Y:S01]  /*3f70*/  IADD3 R9, PT, PT, R10, 0x80, -R9 ;  /* 0x000000800a097810 */ /* 0x000fe20007ffe809 */
[----:B------:R-:W-:Y:S01]  /*3f80*/  UIADD3 UR4, UPT, UPT, UR4, -0x800000, URZ ;  /* 0xff80000004047890 */ /* 0x000fe2000fffe0ff */
[----:B------:R-:W-:-:S04]  /*3f90*/  IADD3 R8, PT, PT, -R5, R8, RZ ;  /* 0x0000000805087210 */ /* 0x000fc80007ffe1ff */
[----:B------:R-:W0:Y:S01]  /*3fa0*/  MUFU.RCP R2, R8 ;  /* 0x0000000800027308 */ /* 0x000e220000001000 */
[----:B------:R-:W-:-:S04]  /*3fb0*/  FADD.FTZ R5, -R8, -RZ ;  /* 0x800000ff08057221 */ /* 0x000fc80000010100 */
[----:B0-----:R-:W-:-:S04]  /*3fc0*/  FFMA R11, R2, R5, 1 ;  /* 0x3f800000020b7423 */ /* 0x001fc80000000005 */
[----:B------:R-:W-:-:S04]  /*3fd0*/  FFMA R2, R2, R11, R2 ;  /* 0x0000000b02027223 */ /* 0x000fc80000000002 */
[----:B------:R-:W-:-:S04]  /*3fe0*/  FFMA R11, R2, UR4, RZ ;  /* 0x00000004020b7c23 */ /* 0x000fc800080000ff */
[----:B------:R-:W-:-:S04]  /*3ff0*/  FFMA R12, R5, R11, UR4 ;  /* 0x00000004050c7e23 */ /* 0x000fc8000800000b */
[----:B------:R-:W-:-:S04]  /*4000*/  FFMA R11, R2, R12, R11 ;  /* 0x0000000c020b7223 */ /* 0x000fc8000000000b */
[----:B------:R-:W-:-:S04]  /*4010*/  FFMA R12, R5, R11, UR4 ;  /* 0x00000004050c7e23 */ /* 0x000fc8000800000b */
[----:B------:R-:W-:-:S05]  /*4020*/  FFMA R5, R2, R12, R11 ;  /* 0x0000000c02057223 */ /* 0x000fca000000000b */
[----:B------:R-:W-:-:S04]  /*4030*/  SHF.R.U32.HI R8, RZ, 0x17, R5 ;  /* 0x00000017ff087819 */ /* 0x000fc80000011605 */
[----:B------:R-:W-:-:S04]  /*4040*/  LOP3.LUT R8, R8, 0xff, RZ, 0xc0, !PT ;  /* 0x000000ff08087812 */ /* 0x000fc800078ec0ff */
[----:B------:R-:W-:-:S04]  /*4050*/  IADD3 R13, PT, PT, R8, R9, RZ ;  /* 0x00000009080d7210 */ /* 0x000fc80007ffe0ff */
[----:B------:R-:W-:-:S04]  /*4060*/  IADD3 R8, PT, PT, R13, -0x1, RZ ;  /* 0xffffffff0d087810 */ /* 0x000fc80007ffe0ff */
[----:B------:R-:W-:-:S13]  /*4070*/  ISETP.GE.U32.AND P0, PT, R8, 0xfe, PT ;  /* 0x000000fe0800780c */ /* 0x000fda0003f06070 */
[----:B------:R-:W-:Y:S05]  /*4080*/  @!P0 BRA `(.L_x_29) ;  /* 0x0000000000808947 */ /* 0x000fea0003800000 */
[----:B------:R-:W-:-:S13]  /*4090*/  ISETP.GT.AND P0, PT, R13, 0xfe, PT ;  /* 0x000000fe0d00780c */ /* 0x000fda0003f04270 */
[----:B------:R-:W-:Y:S05]  /*40a0*/  @P0 BRA `(.L_x_30) ;  /* 0x00000000006c0947 */ /* 0x000fea0003800000 */
[----:B------:R-:W-:-:S13]  /*40b0*/  ISETP.GE.AND P0, PT, R13, 0x1, PT ;  /* 0x000000010d00780c */ /* 0x000fda0003f06270 */
[----:B------:R-:W-:Y:S05]  /*40c0*/  @P0 BRA `(.L_x_31) ;  /* 0x0000000000980947 */ /* 0x000fea0003800000 */
[----:B------:R-:W-:Y:S02]  /*40d0*/  ISETP.GE.AND P0, PT, R13, -0x18, PT ;  /* 0xffffffe80d00780c */ /* 0x000fe40003f06270 */
[----:B------:R-:W-:-:S11]  /*40e0*/  LOP3.LUT R5, R5, 0x80000000, RZ, 0xc0, !PT ;  /* 0x8000000005057812 */ /* 0x000fd600078ec0ff */
[----:B------:R-:W-:Y:S05]  /*40f0*/  @!P0 BRA `(.L_x_31) ;  /* 0x00000000008c8947 */ /* 0x000fea0003800000 */
[CCC-:B------:R-:W-:Y:S01]  /*4100*/  FFMA.RZ R8, R2.reuse, R12.reuse, R11.reuse ;  /* 0x0000000c02087223 */ /* 0x1c0fe2000000c00b */
[-CC-:B------:R-:W-:Y:S01]  /*4110*/  FFMA.RM R9, R2, R12.reuse, R11.reuse ;  /* 0x0000000c02097223 */ /* 0x180fe2000000400b */
[C---:B------:R-:W-:Y:S02]  /*4120*/  ISETP.NE.AND P2, PT, R13.reuse, RZ, PT ;  /* 0x000000ff0d00720c */ /* 0x040fe40003f45270 */
[C---:B------:R-:W-:Y:S02]  /*4130*/  ISETP.NE.AND P1, PT, R13.reuse, RZ, PT ;  /* 0x000000ff0d00720c */ /* 0x040fe40003f25270 */
[----:B------:R-:W-:Y:S01]  /*4140*/  LOP3.LUT R10, R8, 0x7fffff, RZ, 0xc0, !PT ;  /* 0x007fffff080a7812 */ /* 0x000fe200078ec0ff */
[----:B------:R-:W-:Y:S01]  /*4150*/  FFMA.RP R8, R2, R12, R11 ;  /* 0x0000000c02087223 */ /* 0x000fe2000000800b */
[----:B------:R-:W-:Y:S02]  /*4160*/  IADD3 R11, PT, PT, R13, 0x20, RZ ;  /* 0x000000200d0b7810 */ /* 0x000fe40007ffe0ff */
[----:B------:R-:W-:-:S02]  /*4170*/  LOP3.LUT R10, R10, 0x800000, RZ, 0xfc, !PT ;  /* 0x008000000a0a7812 */ /* 0x000fc400078efcff */
[----:B------:R-:W-:Y:S02]  /*4180*/  IADD3 R2, PT, PT, -R13, RZ, RZ ;  /* 0x000000ff0d027210 */ /* 0x000fe40007ffe1ff */
[----:B------:R-:W-:Y:S02]  /*4190*/  SHF.L.U32 R11, R10, R11, RZ ;  /* 0x0000000b0a0b7219 */ /* 0x000fe400000006ff */
[----:B------:R-:W-:Y:S02]  /*41a0*/  FSETP.NEU.FTZ.AND P0, PT, R8, R9, PT ;  /* 0x000000090800720b */ /* 0x000fe40003f1d000 */
[----:B------:R-:W-:Y:S02]  /*41b0*/  SEL R9, R2, RZ, P2 ;  /* 0x000000ff02097207 */ /* 0x000fe40001000000 */
[----:B------:R-:W-:Y:S02]  /*41c0*/  ISETP.NE.AND P1, PT, R11, RZ, P1 ;  /* 0x000000ff0b00720c */ /* 0x000fe40000f25270 */
[----:B------:R-:W-:-:S02]  /*41d0*/  SHF.R.U32.HI R9, RZ, R9, R10 ;  /* 0x00000009ff097219 */ /* 0x000fc4000001160a */
[----:B------:R-:W-:Y:S02]  /*41e0*/  PLOP3.LUT P0, PT, P0, P1, PT, 0xf8, 0x8f ;  /* 0x00000000008f781c */ /* 0x000fe40000703f70 */
[----:B------:R-:W-:Y:S02]  /*41f0*/  SHF.R.U32.HI R11, RZ, 0x1, R9 ;  /* 0x00000001ff0b7819 */ /* 0x000fe40000011609 */
[----:B------:R-:W-:-:S04]  /*4200*/  SEL R2, RZ, 0x1, !P0 ;  /* 0x00000001ff027807 */ /* 0x000fc80004000000 */
[----:B------:R-:W-:-:S04]  /*4210*/  LOP3.LUT R2, R2, 0x1, R11, 0xf8, !PT ;  /* 0x0000000102027812 */ /* 0x000fc800078ef80b */
[----:B------:R-:W-:-:S04]  /*4220*/  LOP3.LUT R2, R2, R9, RZ, 0xc0, !PT ;  /* 0x0000000902027212 */ /* 0x000fc800078ec0ff */
[----:B------:R-:W-:-:S04]  /*4230*/  IADD3 R2, PT, PT, R11, R2, RZ ;  /* 0x000000020b027210 */ /* 0x000fc80007ffe0ff */
[----:B------:R-:W-:Y:S01]  /*4240*/  LOP3.LUT R5, R2, R5, RZ, 0xfc, !PT ;  /* 0x0000000502057212 */ /* 0x000fe200078efcff */
[----:B------:R-:W-:Y:S06]  /*4250*/  BRA `(.L_x_31) ;  /* 0x0000000000347947 */ /* 0x000fec0003800000 */
.L_x_30:
[----:B------:R-:W-:-:S04]  /*4260*/  LOP3.LUT R5, R5, 0x80000000, RZ, 0xc0, !PT ;  /* 0x8000000005057812 */ /* 0x000fc800078ec0ff */
[----:B------:R-:W-:Y:S01]  /*4270*/  LOP3.LUT R5, R5, 0x7f800000, RZ, 0xfc, !PT ;  /* 0x7f80000005057812 */ /* 0x000fe200078efcff */
[----:B------:R-:W-:Y:S06]  /*4280*/  BRA `(.L_x_31) ;  /* 0x0000000000287947 */ /* 0x000fec0003800000 */
.L_x_29:
[----:B------:R-:W-:Y:S01]  /*4290*/  LEA R5, R9, R5, 0x17 ;  /* 0x0000000509057211 */ /* 0x000fe200078eb8ff */
[----:B------:R-:W-:Y:S06]  /*42a0*/  BRA `(.L_x_31) ;  /* 0x0000000000207947 */ /* 0x000fec0003800000 */
.L_x_28:
[----:B------:R-:W-:-:S04]  /*42b0*/  LOP3.LUT R5, R8, 0x80000000, R5, 0x48, !PT ;  /* 0x8000000008057812 */ /* 0x000fc800078e4805 */
[----:B------:R-:W-:Y:S01]  /*42c0*/  LOP3.LUT R5, R5, 0x7f800000, RZ, 0xfc, !PT ;  /* 0x7f80000005057812 */ /* 0x000fe200078efcff */
[----:B------:R-:W-:Y:S06]  /*42d0*/  BRA `(.L_x_31) ;  /* 0x0000000000147947 */ /* 0x000fec0003800000 */
.L_x_27:
[----:B------:R-:W-:Y:S01]  /*42e0*/  LOP3.LUT R5, R8, 0x80000000, R5, 0x48, !PT ;  /* 0x8000000008057812 */ /* 0x000fe200078e4805 */
[----:B------:R-:W-:Y:S06]  /*42f0*/  BRA `(.L_x_31) ;  /* 0x00000000000c7947 */ /* 0x000fec0003800000 */
.L_x_26:
[----:B------:R-:W0:Y:S01]  /*4300*/  MUFU.RSQ R5, -QNAN ;  /* 0xffc0000000057908 */ /* 0x000e220000001400 */
[----:B------:R-:W-:Y:S05]  /*4310*/  BRA `(.L_x_31) ;  /* 0x0000000000047947 */ /* 0x000fea0003800000 */
.L_x_25:
[----:B------:R-:W-:-:S07]  /*4320*/  FADD.FTZ R5, R2, 2 ;  /* 0x4000000002057421 */ /* 0x000fce0000010000 */
.L_x_31:
[----:B------:R-:W-:Y:S01]  /*4330*/  HFMA2 R9, -RZ, RZ, 0, 0 ;  /* 0x00000000ff097431 */ /* 0x000fe200000001ff */
[----:B------:R-:W-:-:S04]  /*4340*/  MOV R8, R6 ;  /* 0x0000000600087202 */ /* 0x000fc80000000f00 */
[----:B0-----:R-:W-:Y:S05]  /*4350*/  RET.REL.NODEC R8 `(trix_many_series_one_param_f32) ;  /* 0xffffffbc08287950 */ /* 0x001fea0003c3ffff */
.L_x_32:
[----:B------:R-:W-:-:S00]  /*4360*/  BRA `(.L_x_32) ;  /* 0xfffffffc00fc7947 */ /* 0x000fc0000383ffff */
[----:B------:R-:W-:-:S00]  /*4370*/  NOP ;  /* 0x0000000000007918 */ /* 0x000fc00000000000 */
        /* <DEDUP_REMOVED lines=8> */
.L_x_74:


//--------------------- .text.trix_batch_f32      --------------------------
	.section	.text.trix_batch_f32,"ax",@progbits
	.align	128
        .global         trix_batch_f32
        .type           trix_batch_f32,@function
        .size           trix_batch_f32,(.L_x_76 - trix_batch_f32)
        .other          trix_batch_f32,@"STO_CUDA_ENTRY STV_DEFAULT"
trix_batch_f32:
.text.trix_batch_f32:
[----:B------:R-:W-:Y:S01]  /*0000*/  LDC R1, c[0x0][0x37c] ;  /* 0x0000df00ff017b82 */ /* 0x000fe20000000800 */
[----:B------:R-:W0:Y:S01]  /*0010*/  S2R R7, SR_CTAID.X ;  /* 0x0000000000077919 */ /* 0x000e220000002500 */
[----:B------:R-:W0:Y:S01]  /*0020*/  LDCU UR4, c[0x0][0x394] ;  /* 0x00007280ff0477ac */ /* 0x000e220008000800 */
[----:B------:R-:W1:Y:S01]  /*0030*/  S2R R0, SR_TID.X ;  /* 0x0000000000007919 */ /* 0x000e620000002100 */
[----:B0-----:R-:W-:-:S04]  /*0040*/  ISETP.GE.AND P0, PT, R7, UR4, PT ;  /* 0x0000000407007c0c */ /* 0x001fc8000bf06270 */
[----:B-1----:R-:W-:-:S13]  /*0050*/  ISETP.NE.OR P0, PT, R0, RZ, P0 ;  /* 0x000000ff0000720c */ /* 0x002fda0000705670 */
[----:B------:R-:W-:Y:S05]  /*0060*/  @P0 EXIT ;  /* 0x000000000000094d */ /* 0x000fea0003800000 */
[----:B------:R-:W0:Y:S01]  /*0070*/  LDC.64 R2, c[0x0][0x388] ;  /* 0x0000e200ff027b82 */ /* 0x000e220000000a00 */
[----:B------:R-:W1:Y:S01]  /*0080*/  LDCU.64 UR6, c[0x0][0x358] ;  /* 0x00006b00ff0677ac */ /* 0x000e620008000a00 */
[----:B------:R-:W2:Y:S01]  /*0090*/  LDCU UR4, c[0x0][0x390] ;  /* 0x00007200ff0477ac */ /* 0x000ea20008000800 */
[----:B0-----:R-:W-:-:S05]  /*00a0*/  IMAD.WIDE.U32 R2, R7, 0x4, R2 ;  /* 0x0000000407027825 */ /* 0x001fca00078e0002 */
[----:B-1----:R-:W2:Y:S02]  /*00b0*/  LDG.E.CONSTANT R9, desc[UR6][R2.64] ;  /* 0x0000000602097981 */ /* 0x002ea4000c1e9900 */
[----:B--2---:R-:W-:-:S04]  /*00c0*/  VIMNMX R0, PT, PT, R9, UR4, PT ;  /* 0x0000000409007c48 */ /* 0x004fc8000bfe0100 */
[----:B------:R-:W-:-:S13]  /*00d0*/  ISETP.GE.AND P0, PT, R0, 0x1, PT ;  /* 0x000000010000780c */ /* 0x000fda0003f06270 */
[----:B------:R-:W-:Y:S05]  /*00e0*/  @!P0 EXIT ;  /* 0x000000000000894d */ /* 0x000fea0003800000 */
[----:B------:R-:W0:Y:S01]  /*00f0*/  LDC R0, c[0x0][0x398] ;  /* 0x0000e600ff007b82 */ /* 0x000e220000000800 */
[----:B------:R-:W-:-:S04]  /*0100*/  IMAD R10, R7, UR4, RZ ;  /* 0x00000004070a7c24 */ /* 0x000fc8000f8e02ff */
[----:B------:R-:W-:-:S03]  /*0110*/  IMAD.WIDE.U32 R10, R10, 0x4, RZ ;  /* 0x000000040a0a7825 */ /* 0x000fc600078e00ff */
[----:B------:R-:W1:Y:S01]  /*0120*/  LDC.64 R4, c[0x0][0x3a0] ;  /* 0x0000e800ff047b82 */ /* 0x000e620000000a00 */
[----:B0-----:R-:W-:-:S05]  /*0130*/  IMAD R7, R9, 0x3, R0 ;  /* 0x0000000309077824 */ /* 0x001fca00078e0200 */
[C---:B------:R-:W-:Y:S02]  /*0140*/  IADD3 R6, PT, PT, R7.reuse, -0x3, RZ ;  /* 0xfffffffd07067810 */ /* 0x040fe40007ffe0ff */
[----:B------:R-:W-:Y:S02]  /*0150*/  IADD3 R7, PT, PT, R7, -0x2, RZ ;  /* 0xfffffffe07077810 */ /* 0x000fe40007ffe0ff */
[----:B------:R-:W-:Y:S02]  /*0160*/  ISETP.GE.AND P0, PT, R6, RZ, PT ;  /* 0x000000ff0600720c */ /* 0x000fe40003f06270 */
[----:B-1----:R-:W-:-:S04]  /*0170*/  IADD3 R2, P1, PT, R10, R4, RZ ;  /* 0x000000040a027210 */ /* 0x002fc80007f3e0ff */
[----:B------:R-:W-:-:S07]  /*0180*/  IADD3.X R3, PT, PT, R11, R5, RZ, P1, !PT ;  /* 0x000000050b037210 */ /* 0x000fce0000ffe4ff */
[----:B------:R-:W-:Y:S05]  /*0190*/  @!P0 BRA `(.L_x_33) ;  /* 0x0000000400348947 */ /* 0x000fea0003800000 */
[----:B------:R-:W-:Y:S01]  /*01a0*/  VIMNMX R0, PT, PT, R7, UR4, PT ;  /* 0x0000000407007c48 */ /* 0x000fe2000bfe0100 */
[----:B------:R-:W-:-:S03]  /*01b0*/  HFMA2 R15, -RZ, RZ, 0, 0 ;  /* 0x00000000ff0f7431 */ /* 0x000fc600000001ff */
[C---:B------:R-:W-:Y:S02]  /*01c0*/  ISETP.GE.AND P1, PT, R0.reuse, 0x10, PT ;  /* 0x000000100000780c */ /* 0x040fe40003f26270 */
[----:B------:R-:W-:-:S04]  /*01d0*/  VIMNMX R14, PT, PT, R0, 0x1, !PT ;  /* 0x00000001000e7848 */ /* 0x000fc80007fe0100 */
[----:B------:R-:W-:-:S04]  /*01e0*/  LOP3.LUT R16, R14, 0xf, RZ, 0xc0, !PT ;  /* 0x0000000f0e107812 */ /* 0x000fc800078ec0ff */
[----:B------:R-:W-:-:S03]  /*01f0*/  ISETP.NE.AND P0, PT, R16, RZ, PT ;  /* 0x000000ff1000720c */ /* 0x000fc60003f05270 */
[----:B------:R-:W-:Y:S10]  /*0200*/  @!P1 BRA `(.L_x_34) ;  /* 0x0000000000709947 */ /* 0x000ff40003800000 */
[----:B------:R-:W-:Y:S02]  /*0210*/  IADD3 R8, P1, PT, R2, 0x20, RZ ;  /* 0x0000002002087810 */ /* 0x000fe40007f3e0ff */
[----:B------:R-:W-:Y:S02]  /*0220*/  LOP3.LUT R15, R14, 0x7ffffff0, RZ, 0xc0, !PT ;  /* 0x7ffffff00e0f7812 */ /* 0x000fe400078ec0ff */
[----:B------:R-:W-:Y:S02]  /*0230*/  MOV R19, 0x7fc00000 ;  /* 0x7fc0000000137802 */ /* 0x000fe40000000f00 */
[----:B------:R-:W-:Y:S02]  /*0240*/  IADD3.X R17, PT, PT, RZ, R3, RZ, P1, !PT ;  /* 0x00000003ff117210 */ /* 0x000fe40000ffe4ff */
[----:B------:R-:W-:-:S07]  /*0250*/  IADD3 R0, PT, PT, -R15, RZ, RZ ;  /* 0x000000ff0f007210 */ /* 0x000fce0007ffe1ff */
.L_x_35:
[----:B0-----:R-:W-:Y:S02]  /*0260*/  MOV R12, R8 ;  /* 0x00000008000c7202 */ /* 0x001fe40000000f00 */
[----:B------:R-:W-:Y:S02]  /*0270*/  MOV R13, R17 ;  /* 0x00000011000d7202 */ /* 0x000fe40000000f00 */
[----:B------:R-:W-:Y:S02]  /*0280*/  IADD3 R0, PT, PT, R0, 0x10, RZ ;  /* 0x0000001000007810 */ /* 0x000fe40007ffe0ff */
[----:B------:R-:W-:Y:S01]  /*0290*/  IADD3 R8, P2, PT, R12, 0x40, RZ ;  /* 0x000000400c087810 */ /* 0x000fe20007f5e0ff */
[----:B------:R0:W-:Y:S01]  /*02a0*/  STG.E desc[UR6][R12.64+-0x20], R19 ;  /* 0xffffe0130c007986 */ /* 0x0001e2000c101906 */
[----:B------:R-:W-:Y:S02]  /*02b0*/  ISETP.NE.AND P1, PT, R0, RZ, PT ;  /* 0x000000ff0000720c */ /* 0x000fe40003f25270 */
[----:B------:R-:W-:Y:S01]  /*02c0*/  IADD3.X R17, PT, PT, RZ, R13, RZ, P2, !PT ;  /* 0x0000000dff117210 */ /* 0x000fe200017fe4ff */
[----:B------:R0:W-:Y:S04]  /*02d0*/  STG.E desc[UR6][R12.64+-0x1c], R19 ;  /* 0xffffe4130c007986 */ /* 0x0001e8000c101906 */
        /* <DEDUP_REMOVED lines=13> */
[----:B------:R0:W-:Y:S01]  /*03b0*/  STG.E desc[UR6][R12.64+0x1c], R19 ;  /* 0x00001c130c007986 */ /* 0x0001e2000c101906 */
[----:B------:R-:W-:Y:S05]  /*03c0*/  @P1 BRA `(.L_x_35) ;  /* 0xfffffffc00a41947 */ /* 0x000fea000383ffff */
.L_x_34:
[----:B------:R-:W-:Y:S05]  /*03d0*/  @!P0 BRA `(.L_x_33) ;  /* 0x0000000000a48947 */ /* 0x000fea0003800000 */
[----:B------:R-:W-:Y:S02]  /*03e0*/  ISETP.GE.U32.AND P0, PT, R16, 0x8, PT ;  /* 0x000000081000780c */ /* 0x000fe40003f06070 */
[----:B------:R-:W-:-:S04]  /*03f0*/  LOP3.LUT R8, R14, 0x7, RZ, 0xc0, !PT ;  /* 0x000000070e087812 */ /* 0x000fc800078ec0ff */
[----:B------:R-:W-:-:S07]  /*0400*/  ISETP.NE.AND P1, PT, R8, RZ, PT ;  /* 0x000000ff0800720c */ /* 0x000fce0003f25270 */
[----:B------:R-:W-:Y:S06]  /*0410*/  @!P0 BRA `(.L_x_36) ;  /* 0x00000000002c8947 */ /* 0x000fec0003800000 */
[----:B------:R-:W-:Y:S01]  /*0420*/  MOV R17, 0x7fc00000 ;  /* 0x7fc0000000117802 */ /* 0x000fe20000000f00 */
[C---:B0-----:R-:W-:Y:S01]  /*0430*/  IMAD.WIDE.U32 R12, R15.reuse, 0x4, R2 ;  /* 0x000000040f0c7825 */ /* 0x041fe200078e0002 */
[----:B------:R-:W-:-:S04]  /*0440*/  IADD3 R15, PT, PT, R15, 0x8, RZ ;  /* 0x000000080f0f7810 */ /* 0x000fc80007ffe0ff */
[----:B------:R1:W-:Y:S04]  /*0450*/  STG.E desc[UR6][R12.64], R17 ;  /* 0x000000110c007986 */ /* 0x0003e8000c101906 */
[----:B------:R1:W-:Y:S04]  /*0460*/  STG.E desc[UR6][R12.64+0x4], R17 ;  /* 0x000004110c007986 */ /* 0x0003e8000c101906 */
[----:B------:R1:W-:Y:S04]  /*0470*/  STG.E desc[UR6][R12.64+0x8], R17 ;  /* 0x000008110c007986 */ /* 0x0003e8000c101906 */
[----:B------:R1:W-:Y:S04]  /*0480*/  STG.E desc[UR6][R12.64+0xc], R17 ;  /* 0x00000c110c007986 */ /* 0x0003e8000c101906 */
[----:B------:R1:W-:Y:S04]  /*0490*/  STG.E desc[UR6][R12.64+0x10], R17 ;  /* 0x000010110c007986 */ /* 0x0003e8000c101906 */
[----:B------:R1:W-:Y:S04]  /*04a0*/  STG.E desc[UR6][R12.64+0x14], R17 ;  /* 0x000014110c007986 */ /* 0x0003e8000c101906 */
[----:B------:R1:W-:Y:S04]  /*04b0*/  STG.E desc[UR6][R12.64+0x18], R17 ;  /* 0x000018110c007986 */ /* 0x0003e8000c101906 */
[----:B------:R1:W-:Y:S02]  /*04c0*/  STG.E desc[UR6][R12.64+0x1c], R17 ;  /* 0x00001c110c007986 */ /* 0x0003e4000c101906 */
.L_x_36:
[----:B------:R-:W-:Y:S05]  /*04d0*/  @!P1 BRA `(.L_x_33) ;  /* 0x0000000000649947 */ /* 0x000fea0003800000 */
[----:B------:R-:W-:Y:S02]  /*04e0*/  ISETP.GE.U32.AND P0, PT, R8, 0x4, PT ;  /* 0x000000040800780c */ /* 0x000fe40003f06070 */
[----:B------:R-:W-:-:S04]  /*04f0*/  LOP3.LUT R0, R14, 0x3, RZ, 0xc0, !PT ;  /* 0x000000030e007812 */ /* 0x000fc800078ec0ff */
[----:B------:R-:W-:-:S07]  /*0500*/  ISETP.NE.AND P1, PT, R0, RZ, PT ;  /* 0x000000ff0000720c */ /* 0x000fce0003f25270 */
[----:B------:R-:W-:Y:S06]  /*0510*/  @!P0 BRA `(.L_x_37) ;  /* 0x00000000001c8947 */ /* 0x000fec0003800000 */
[----:B-1----:R-:W-:Y:S01]  /*0520*/  MOV R17, 0x7fc00000 ;  /* 0x7fc0000000117802 */ /* 0x002fe20000000f00 */
[C---:B0-----:R-:W-:Y:S01]  /*0530*/  IMAD.WIDE.U32 R12, R15.reuse, 0x4, R2 ;  /* 0x000000040f0c7825 */ /* 0x041fe200078e0002 */
[----:B------:R-:W-:-:S04]  /*0540*/  IADD3 R15, PT, PT, R15, 0x4, RZ ;  /* 0x000000040f0f7810 */ /* 0x000fc80007ffe0ff */
[----:B------:R2:W-:Y:S04]  /*0550*/  STG.E desc[UR6][R12.64], R17 ;  /* 0x000000110c007986 */ /* 0x0005e8000c101906 */
[----:B------:R2:W-:Y:S04]  /*0560*/  STG.E desc[UR6][R12.64+0x4], R17 ;  /* 0x000004110c007986 */ /* 0x0005e8000c101906 */
[----:B------:R2:W-:Y:S04]  /*0570*/  STG.E desc[UR6][R12.64+0x8], R17 ;  /* 0x000008110c007986 */ /* 0x0005e8000c101906 */
[----:B------:R2:W-:Y:S02]  /*0580*/  STG.E desc[UR6][R12.64+0xc], R17 ;  /* 0x00000c110c007986 */ /* 0x0005e4000c101906 */
.L_x_37:
[----:B------:R-:W-:Y:S05]  /*0590*/  @!P1 BRA `(.L_x_33) ;  /* 0x0000000000349947 */ /* 0x000fea0003800000 */
[----:B------:R-:W-:Y:S01]  /*05a0*/  IMAD.WIDE.U32 R10, R15, 0x4, R10 ;  /* 0x000000040f0a7825 */ /* 0x000fe200078e000a */
[----:B------:R-:W-:Y:S02]  /*05b0*/  IADD3 R0, PT, PT, -R0, RZ, RZ ;  /* 0x000000ff00007210 */ /* 0x000fe40007ffe1ff */
[----:B012---:R-:W-:Y:S02]  /*05c0*/  MOV R13, 0x7fc00000 ;  /* 0x7fc00000000d7802 */ /* 0x007fe40000000f00 */
[----:B------:R-:W-:-:S04]  /*05d0*/  IADD3 R8, P0, PT, R10, R4, RZ ;  /* 0x000000040a087210 */ /* 0x000fc80007f1e0ff */
[----:B------:R-:W-:-:S09]  /*05e0*/  IADD3.X R11, PT, PT, R11, R5, RZ, P0, !PT ;  /* 0x000000050b0b7210 */ /* 0x000fd200007fe4ff */
.L_x_38:
[----:B------:R-:W-:Y:S02]  /*05f0*/  MOV R4, R8 ;  /* 0x0000000800047202 */ /* 0x000fe40000000f00 */
[-C--:B------:R-:W-:Y:S02]  /*0600*/  MOV R5, R11.reuse ;  /* 0x0000000b00057202 */ /* 0x080fe40000000f00 */
[----:B------:R-:W-:Y:S02]  /*0610*/  IADD3 R0, PT, PT, R0, 0x1, RZ ;  /* 0x0000000100007810 */ /* 0x000fe40007ffe0ff */
[----:B------:R-:W-:Y:S01]  /*0620*/  IADD3 R8, P1, PT, R8, 0x4, RZ ;  /* 0x0000000408087810 */ /* 0x000fe20007f3e0ff */
[----:B------:R3:W-:Y:S01]  /*0630*/  STG.E desc[UR6][R4.64], R13 ;  /* 0x0000000d04007986 */ /* 0x0007e2000c101906 */
[----:B------:R-:W-:Y:S02]  /*0640*/  ISETP.NE.AND P0, PT, R0, RZ, PT ;  /* 0x000000ff0000720c */ /* 0x000fe40003f05270 */
[----:B------:R-:W-:-:S11]  /*0650*/  IADD3.X R11, PT, PT, RZ, R11, RZ, P1, !PT ;  /* 0x0000000bff0b7210 */ /* 0x000fd60000ffe4ff */
[----:B---3--:R-:W-:Y:S05]  /*0660*/  @P0 BRA `(.L_x_38) ;  /* 0xfffffffc00e00947 */ /* 0x008fea000383ffff */
.L_x_33:
[----:B------:R-:W-:-:S13]  /*0670*/  ISETP.GE.AND P0, PT, R7, UR4, PT ;  /* 0x0000000407007c0c */ /* 0x000fda000bf06270 */
[----:B------:R-:W-:Y:S05]  /*0680*/  @P0 EXIT ;  /* 0x000000000000094d */ /* 0x000fea0003800000 */
[----:B------:R-:W-:Y:S01]  /*0690*/  I2FP.F32.U32 R5, R9 ;  /* 0x0000000900057245 */ /* 0x000fe20000201000 */
[----:B------:R-:W-:Y:S02]  /*06a0*/  UMOV UR4, 0x40000000 ;  /* 0x4000000000047882 */ /* 0x000fe40000000000 */
[----:B012---:R-:W-:Y:S02]  /*06b0*/  MOV R13, UR4 ;  /* 0x00000004000d7c02 */ /* 0x007fe40008000f00 */
[----:B------:R-:W-:-:S04]  /*06c0*/  FADD R10, R5, 1 ;  /* 0x3f800000050a7421 */ /* 0x000fc80000000000 */
[----:B------:R-:W0:Y:S08]  /*06d0*/  MUFU.RCP R11, R10 ;  /* 0x0000000a000b7308 */ /* 0x000e300000001000 */
[----:B------:R-:W1:Y:S01]  /*06e0*/  FCHK P0, R13, R10 ;  /* 0x0000000a0d007302 */ /* 0x000e620000000000 */
[----:B0-----:R-:W-:-:S04]  /*06f0*/  FFMA R0, -R10, R11, 1 ;  /* 0x3f8000000a007423 */ /* 0x001fc8000000010b */
[----:B------:R-:W-:-:S04]  /*0700*/  FFMA R0, R11, R0, R11 ;  /* 0x000000000b007223 */ /* 0x000fc8000000000b */
[----:B------:R-:W-:-:S04]  /*0710*/  FFMA R11, R0, 2, RZ ;  /* 0x40000000000b7823 */ /* 0x000fc800000000ff */
[----:B------:R-:W-:-:S04]  /*0720*/  FFMA R8, -R10, R11, 2 ;  /* 0x400000000a087423 */ /* 0x000fc8000000010b */
[----:B------:R-:W-:Y:S01]  /*0730*/  FFMA R8, R0, R8, R11 ;  /* 0x0000000800087223 */ /* 0x000fe2000000000b */
[----:B-1----:R-:W-:Y:S06]  /*0740*/  @!P0 BRA `(.L_x_39) ;  /* 0x0000000000088947 */ /* 0x002fec0003800000 */
[----:B------:R-:W-:-:S07]  /*0750*/  MOV R4, 0x770 ;  /* 0x0000077000047802 */ /* 0x000fce0000000f00 */
[----:B------:R-:W-:Y:S05]  /*0760*/  CALL.REL.NOINC `($__internal_3_$__cuda_sm3x_div_rn_noftz_f32_slowpath) ;  /* 0x0000002400147944 */ /* 0x000fea0003c00000 */
.L_x_39:
[----:B------:R-:W-:-:S04]  /*0770*/  IADD3 R0, PT, PT, R5, 0x1800000, RZ ;  /* 0x0180000005007810 */ /* 0x000fc80007ffe0ff */
[----:B------:R-:W-:-:S04]  /*0780*/  LOP3.LUT R0, R0, 0x7f800000, RZ, 0xc0, !PT ;  /* 0x7f80000000007812 */ /* 0x000fc800078ec0ff */
[----:B------:R-:W-:-:S13]  /*0790*/  ISETP.GT.U32.AND P0, PT, R0, 0x1ffffff, PT ;  /* 0x01ffffff0000780c */ /* 0x000fda0003f04070 */
[----:B------:R-:W-:Y:S05]  /*07a0*/  @P0 BRA `(.L_x_40) ;  /* 0x00000000000c0947 */ /* 0x000fea0003800000 */
[----:B------:R-:W-:-:S07]  /*07b0*/  MOV R4, 0x7d0 ;  /* 0x000007d000047802 */ /* 0x000fce0000000f00 */
[----:B------:R-:W-:Y:S05]  /*07c0*/  CALL.REL.NOINC `($__internal_2_$__cuda_sm20_rcp_rn_f32_slowpath) ;  /* 0x0000002000287944 */ /* 0x000fea0003c00000 */
[----:B------:R-:W-:Y:S05]  /*07d0*/  BRA `(.L_x_41) ;  /* 0x0000000000107947 */ /* 0x000fea0003800000 */
.L_x_40:
[----:B------:R-:W0:Y:S02]  /*07e0*/  MUFU.RCP R0, R5 ;  /* 0x0000000500007308 */ /* 0x000e240000001000 */
[----:B0-----:R-:W-:-:S04]  /*07f0*/  FFMA R4, R5, R0, -1 ;  /* 0xbf80000005047423 */ /* 0x001fc80000000000 */
[----:B------:R-:W-:-:S04]  /*0800*/  FADD.FTZ R11, -R4, -RZ ;  /* 0x800000ff040b7221 */ /* 0x000fc80000010100 */
[----:B------:R-:W-:-:S07]  /*0810*/  FFMA R0, R0, R11, R0 ;  /* 0x0000000b00007223 */ /* 0x000fce0000000000 */
.L_x_41:
[----:B------:R-:W0:Y:S01]  /*0820*/  LDC R16, c[0x0][0x398] ;  /* 0x0000e600ff107b82 */ /* 0x000e220000000800 */
[----:B------:R-:W1:Y:S01]  /*0830*/  LDCU UR4, c[0x0][0x398] ;  /* 0x00007300ff0477ac */ /* 0x000e620008000800 */
[----:B------:R-:W-:Y:S01]  /*0840*/  HFMA2 R19, -RZ, RZ, 0, 0 ;  /* 0x00000000ff137431 */ /* 0x000fe200000001ff */
[----:B-1----:R-:W-:Y:S02]  /*0850*/  MOV R17, UR4 ;  /* 0x0000000400117c02 */ /* 0x002fe40008000f00 */
[----:B0-----:R-:W-:-:S04]  /*0860*/  IADD3 R14, PT, PT, R9, R16, RZ ;  /* 0x00000010090e7210 */ /* 0x001fc80007ffe0ff */
[----:B------:R-:W-:-:S04]  /*0870*/  VIADDMNMX R5, R16, 0x1, R14, !PT ;  /* 0x0000000110057846 */ /* 0x000fc8000780010e */
[CC--:B------:R-:W-:Y:S02]  /*0880*/  IADD3 R15, PT, PT, R5.reuse, -R16.reuse, RZ ;  /* 0x80000010050f7210 */ /* 0x0c0fe40007ffe0ff */
[----:B------:R-:W-:Y:S02]  /*0890*/  IADD3 R10, PT, PT, -R5, R16, RZ ;  /* 0x00000010050a7210 */ /* 0x000fe40007ffe1ff */
[----:B------:R-:W0:Y:S01]  /*08a0*/  LDC.64 R4, c[0x0][0x380] ;  /* 0x0000e000ff047b82 */ /* 0x000e220000000a00 */
[----:B------:R-:W-:Y:S02]  /*08b0*/  LOP3.LUT R25, R15, 0xf, RZ, 0xc0, !PT ;  /* 0x0000000f0f197812 */ /* 0x000fe400078ec0ff */
[----:B------:R-:W-:Y:S02]  /*08c0*/  ISETP.GT.U32.AND P0, PT, R10, -0x10, PT ;  /* 0xfffffff00a00780c */ /* 0x000fe40003f04070 */
[----:B------:R-:W-:-:S11]  /*08d0*/  ISETP.NE.AND P1, PT, R25, RZ, PT ;  /* 0x000000ff1900720c */ /* 0x000fd60003f25270 */
[----:B------:R-:W-:Y:S05]  /*08e0*/  @P0 BRA `(.L_x_42) ;  /* 0x0000000000bc0947 */ /* 0x000fea0003800000 */
[----:B------:R-:W-:Y:S02]  /*08f0*/  MOV R10, 0x20 ;  /* 0x00000020000a7802 */ /* 0x000fe40000000f00 */
[----:B------:R-:W-:Y:S02]  /*0900*/  MOV R11, 0x0 ;  /* 0x00000000000b7802 */ /* 0x000fe40000000f00 */
[----:B------:R-:W-:Y:S02]  /*0910*/  LOP3.LUT R18, R15, 0xfffffff0, RZ, 0xc0, !PT ;  /* 0xfffffff00f127812 */ /* 0x000fe400078ec0ff */
[----:B------:R-:W-:Y:S01]  /*0920*/  MOV R19, RZ ;  /* 0x000000ff00137202 */ /* 0x000fe20000000f00 */
[----:B0-----:R-:W-:Y:S01]  /*0930*/  IMAD.WIDE.U32 R10, R4, 0x1, R10 ;  /* 0x00000001040a7825 */ /* 0x001fe200078e000a */
[----:B------:R-:W-:Y:S02]  /*0940*/  MOV R17, UR4 ;  /* 0x0000000400117c02 */ /* 0x000fe40008000f00 */
[----:B------:R-:W-:-:S02]  /*0950*/  IADD3 R18, PT, PT, -R18, RZ, RZ ;  /* 0x000000ff12127210 */ /* 0x000fc40007ffe1ff */
[----:B------:R-:W-:-:S07]  /*0960*/  IADD3 R21, PT, PT, R11, R5, RZ ;  /* 0x000000050b157210 */ /* 0x000fce0007ffe0ff */
.L_x_43:
[----:B------:R-:W-:Y:S02]  /*0970*/  MOV R12, R10 ;  /* 0x0000000a000c7202 */ /* 0x000fe40000000f00 */
[----:B------:R-:W-:-:S03]  /*0980*/  MOV R13, R21 ;  /* 0x00000015000d7202 */ /* 0x000fc60000000f00 */
[----:B------:R-:W-:-:S05]  /*0990*/  IMAD.WIDE R12, R17, 0x4, R12 ;  /* 0x00000004110c7825 */ /* 0x000fca00078e020c */
[----:B------:R-:W2:Y:S04]  /*09a0*/  LDG.E.CONSTANT R24, desc[UR6][R12.64+-0x20] ;  /* 0xffffe0060c187981 */ /* 0x000ea8000c1e9900 */
[----:B------:R-:W3:Y:S04]  /*09b0*/  LDG.E.CONSTANT R27, desc[UR6][R12.64+-0x1c] ;  /* 0xffffe4060c1b7981 */ /* 0x000ee8000c1e9900 */
[----:B------:R-:W4:Y:S04]  /*09c0*/  LDG.E.CONSTANT R23, desc[UR6][R12.64+-0x18] ;  /* 0xffffe8060c177981 */ /* 0x000f28000c1e9900 */
[----:B------:R-:W5:Y:S04]  /*09d0*/  LDG.E.CONSTANT R22, desc[UR6][R12.64+-0x14] ;  /* 0xffffec060c167981 */ /* 0x000f68000c1e9900 */
[----:B------:R-:W5:Y:S01]  /*09e0*/  LDG.E.CONSTANT R20, desc[UR6][R12.64+-0x10] ;  /* 0xfffff0060c147981 */ /* 0x000f62000c1e9900 */
[----:B--2---:R-:W-:-:S03]  /*09f0*/  FADD R24, R24, R19 ;  /* 0x0000001318187221 */ /* 0x004fc60000000000 */
[----:B------:R-:W2:Y:S01]  /*0a00*/  LDG.E.CONSTANT R19, desc[UR6][R12.64+-0xc] ;  /* 0xfffff4060c137981 */ /* 0x000ea2000c1e9900 */
[----:B---3--:R-:W-:-:S03]  /*0a10*/  FADD R26, R24, R27 ;  /* 0x0000001b181a7221 */ /* 0x008fc60000000000 */
[----:B------:R-:W3:Y:S01]  /*0a20*/  LDG.E.CONSTANT R24, desc[UR6][R12.64+-0x8] ;  /* 0xfffff8060c187981 */ /* 0x000ee2000c1e9900 */
[----:B----4-:R-:W-:-:S03]  /*0a30*/  FADD R27, R26, R23 ;  /* 0x000000171a1b7221 */ /* 0x010fc60000000000 */
[----:B------:R-:W4:Y:S01]  /*0a40*/  LDG.E.CONSTANT R23, desc[UR6][R12.64+-0x4] ;  /* 0xfffffc060c177981 */ /* 0x000f22000c1e9900 */
[----:B-----5:R-:W-:-:S03]  /*0a50*/  FADD R27, R27, R22 ;  /* 0x000000161b1b7221 */ /* 0x020fc60000000000 */
[----:B------:R-:W5:Y:S01]  /*0a60*/  LDG.E.CONSTANT R22, desc[UR6][R12.64] ;  /* 0x000000060c167981 */ /* 0x000f62000c1e9900 */
[----:B------:R-:W-:-:S03]  /*0a70*/  FADD R26, R27, R20 ;  /* 0x000000141b1a7221 */ /* 0x000fc60000000000 */
        /* <DEDUP_REMOVED lines=10> */
[----:B------:R-:W5:Y:S04]  /*0b20*/  LDG.E.CONSTANT R20, desc[UR6][R12.64+0x18] ;  /* 0x000018060c147981 */ /* 0x000f68000c1e9900 */
[----:B------:R-:W5:Y:S01]  /*0b30*/  LDG.E.CONSTANT R26, desc[UR6][R12.64+0x1c] ;  /* 0x00001c060c1a7981 */ /* 0x000f62000c1e9900 */
[----:B------:R-:W-:Y:S02]  /*0b40*/  IADD3 R18, PT, PT, R18, 0x10, RZ ;  /* 0x0000001012127810 */ /* 0x000fe40007ffe0ff */
[----:B------:R-:W-:Y:S02]  /*0b50*/  IADD3 R17, PT, PT, R17, 0x10, RZ ;  /* 0x0000001011117810 */ /* 0x000fe40007ffe0ff */
[----:B------:R-:W-:Y:S01]  /*0b60*/  ISETP.NE.AND P0, PT, R18, RZ, PT ;  /* 0x000000ff1200720c */ /* 0x000fe20003f05270 */
[----:B--2---:R-:W-:-:S04]  /*0b70*/  FADD R19, R28, R19 ;  /* 0x000000131c137221 */ /* 0x004fc80000000000 */
[----:B---3--:R-:W-:-:S04]  /*0b80*/  FADD R24, R19, R24 ;  /* 0x0000001813187221 */ /* 0x008fc80000000000 */
[----:B----4-:R-:W-:-:S04]  /*0b90*/  FADD R23, R24, R23 ;  /* 0x0000001718177221 */ /* 0x010fc80000000000 */
[----:B-----5:R-:W-:-:S04]  /*0ba0*/  FADD R23, R23, R22 ;  /* 0x0000001617177221 */ /* 0x020fc80000000000 */
[----:B------:R-:W-:-:S04]  /*0bb0*/  FADD R23, R23, R20 ;  /* 0x0000001417177221 */ /* 0x000fc80000000000 */
[----:B------:R-:W-:Y:S01]  /*0bc0*/  FADD R19, R23, R26 ;  /* 0x0000001a17137221 */ /* 0x000fe20000000000 */
[----:B------:R-:W-:Y:S06]  /*0bd0*/  @P0 BRA `(.L_x_43) ;  /* 0xfffffffc00640947 */ /* 0x000fec000383ffff */
.L_x_42:
[----:B------:R-:W-:Y:S05]  /*0be0*/  @!P1 BRA `(.L_x_44) ;  /* 0x0000000000c49947 */ /* 0x000fea0003800000 */
[----:B------:R-:W-:Y:S02]  /*0bf0*/  ISETP.GE.U32.AND P0, PT, R25, 0x8, PT ;  /* 0x000000081900780c */ /* 0x000fe40003f06070 */
[----:B------:R-:W-:-:S04]  /*0c00*/  LOP3.LUT R22, R15, 0x7, RZ, 0xc0, !PT ;  /* 0x000000070f167812 */ /* 0x000fc800078ec0ff */
[----:B------:R-:W-:-:S07]  /*0c10*/  ISETP.NE.AND P1, PT, R22, RZ, PT ;  /* 0x000000ff1600720c */ /* 0x000fce0003f25270 */
[----:B------:R-:W-:Y:S06]  /*0c20*/  @!P0 BRA `(.L_x_45) ;  /* 0x00000000004c8947 */ /* 0x000fec0003800000 */
[----:B------:R-:W1:Y:S02]  /*0c30*/  LDC.64 R10, c[0x0][0x380] ;  /* 0x0000e000ff0a7b82 */ /* 0x000e640000000a00 */
[----:B-1----:R-:W-:-:S05]  /*0c40*/  IMAD.WIDE R10, R17, 0x4, R10 ;  /* 0x00000004110a7825 */ /* 0x002fca00078e020a */
[----:B------:R-:W2:Y:S04]  /*0c50*/  LDG.E.CONSTANT R20, desc[UR6][R10.64] ;  /* 0x000000060a147981 */ /* 0x000ea8000c1e9900 */
[----:B------:R-:W3:Y:S04]  /*0c60*/  LDG.E.CONSTANT R21, desc[UR6][R10.64+0x4] ;  /* 0x000004060a157981 */ /* 0x000ee8000c1e9900 */
[----:B------:R-:W4:Y:S04]  /*0c70*/  LDG.E.CONSTANT R23, desc[UR6][R10.64+0x8] ;  /* 0x000008060a177981 */ /* 0x000f28000c1e9900 */
[----:B------:R-:W5:Y:S04]  /*0c80*/  LDG.E.CONSTANT R25, desc[UR6][R10.64+0xc] ;  /* 0x00000c060a197981 */ /* 0x000f68000c1e9900 */
[----:B------:R-:W5:Y:S04]  /*0c90*/  LDG.E.CONSTANT R27, desc[UR6][R10.64+0x10] ;  /* 0x000010060a1b7981 */ /* 0x000f68000c1e9900 */
[----:B------:R-:W5:Y:S04]  /*0ca0*/  LDG.E.CONSTANT R13, desc[UR6][R10.64+0x14] ;  /* 0x000014060a0d7981 */ /* 0x000f68000c1e9900 */
[----:B------:R-:W5:Y:S04]  /*0cb0*/  LDG.E.CONSTANT R12, desc[UR6][R10.64+0x18] ;  /* 0x000018060a0c7981 */ /* 0x000f68000c1e9900 */
[----:B------:R-:W5:Y:S01]  /*0cc0*/  LDG.E.CONSTANT R18, desc[UR6][R10.64+0x1c] ;  /* 0x00001c060a127981 */ /* 0x000f62000c1e9900 */
[----:B------:R-:W-:Y:S01]  /*0cd0*/  IADD3 R17, PT, PT, R17, 0x8, RZ ;  /* 0x0000000811117810 */ /* 0x000fe20007ffe0ff */
[----:B--2---:R-:W-:-:S04]  /*0ce0*/  FADD R20, R19, R20 ;  /* 0x0000001413147221 */ /* 0x004fc80000000000 */
[----:B---3--:R-:W-:-:S04]  /*0cf0*/  FADD R20, R20, R21 ;  /* 0x0000001514147221 */ /* 0x008fc80000000000 */
[----:B----4-:R-:W-:-:S04]  /*0d00*/  FADD R20, R20, R23 ;  /* 0x0000001714147221 */ /* 0x010fc80000000000 */
[----:B-----5:R-:W-:-:S04]  /*0d10*/  FADD R20, R20, R25 ;  /* 0x0000001914147221 */ /* 0x020fc80000000000 */
[----:B------:R-:W-:-:S04]  /*0d20*/  FADD R20, R20, R27 ;  /* 0x0000001b14147221 */ /* 0x000fc80000000000 */
[----:B------:R-:W-:-:S04]  /*0d30*/  FADD R13, R20, R13 ;  /* 0x0000000d140d7221 */ /* 0x000fc80000000000 */
[----:B------:R-:W-:-:S04]  /*0d40*/  FADD R13, R13, R12 ;  /* 0x0000000c0d0d7221 */ /* 0x000fc80000000000 */
[----:B------:R-:W-:-:S07]  /*0d50*/  FADD R19, R13, R18 ;  /* 0x000000120d137221 */ /* 0x000fce0000000000 */
.L_x_45:
        /* <DEDUP_REMOVED lines=10> */
[----:B------:R-:W5:Y:S01]  /*0e00*/  LDG.E.CONSTANT R23, desc[UR6][R10.64+0xc] ;  /* 0x00000c060a177981 */ /* 0x000f62000c1e9900 */
[----:B------:R-:W-:Y:S01]  /*0e10*/  IADD3 R17, PT, PT, R17, 0x4, RZ ;  /* 0x0000000411117810 */ /* 0x000fe20007ffe0ff */
[----:B--2---:R-:W-:-:S04]  /*0e20*/  FADD R12, R19, R12 ;  /* 0x0000000c130c7221 */ /* 0x004fc80000000000 */
[----:B---3--:R-:W-:-:S04]  /*0e30*/  FADD R12, R12, R13 ;  /* 0x0000000d0c0c7221 */ /* 0x008fc80000000000 */
[----:B----4-:R-:W-:-:S04]  /*0e40*/  FADD R12, R12, R21 ;  /* 0x000000150c0c7221 */ /* 0x010fc80000000000 */
[----:B-----5:R-:W-:-:S07]  /*0e50*/  FADD R19, R12, R23 ;  /* 0x000000170c137221 */ /* 0x020fce0000000000 */
.L_x_46:
[----:B------:R-:W-:Y:S05]  /*0e60*/  @!P1 BRA `(.L_x_44) ;  /* 0x0000000000249947 */ /* 0x000fea0003800000 */
[----:B------:R-:W1:Y:S01]  /*0e70*/  LDC.64 R10, c[0x0][0x380] ;  /* 0x0000e000ff0a7b82 */ /* 0x000e620000000a00 */
[----:B------:R-:W-:-:S07]  /*0e80*/  IADD3 R15, PT, PT, -R15, RZ, RZ ;  /* 0x000000ff0f0f7210 */ /* 0x000fce0007ffe1ff */
.L_x_47:
[----:B-1----:R-:W-:-:S06]  /*0e90*/  IMAD.WIDE R12, R17, 0x4, R10 ;  /* 0x00000004110c7825 */ /* 0x002fcc00078e020a */
[----:B------:R-:W2:Y:S01]  /*0ea0*/  LDG.E.CONSTANT R12, desc[UR6][R12.64] ;  /* 0x000000060c0c7981 */ /* 0x000ea2000c1e9900 */
[----:B------:R-:W-:Y:S02]  /*0eb0*/  IADD3 R15, PT, PT, R15, 0x1, RZ ;  /* 0x000000010f0f7810 */ /* 0x000fe40007ffe0ff */
[----:B------:R-:W-:Y:S02]  /*0ec0*/  IADD3 R17, PT, PT, R17, 0x1, RZ ;  /* 0x0000000111117810 */ /* 0x000fe40007ffe0ff */
[----:B------:R-:W-:Y:S01]  /*0ed0*/  ISETP.NE.AND P0, PT, R15, RZ, PT ;  /* 0x000000ff0f00720c */ /* 0x000fe20003f05270 */
[----:B--2---:R-:W-:-:S12]  /*0ee0*/  FADD R19, R12, R19 ;  /* 0x000000130c137221 */ /* 0x004fd80000000000 */
[----:B------:R-:W-:Y:S05]  /*0ef0*/  @P0 BRA `(.L_x_47) ;  /* 0xfffffffc00e40947 */ /* 0x000fea000383ffff */
.L_x_44:
[----:B------:R-:W-:Y:S01]  /*0f00*/  LEA R16, R9, R16, 0x1 ;  /* 0x0000001009107211 */ /* 0x000fe200078e08ff */
[----:B------:R-:W-:-:S03]  /*0f10*/  FMUL R19, R19, R0 ;  /* 0x0000000013137220 */ /* 0x000fc60000400000 */
[----:B------:R-:W-:Y:S02]  /*0f20*/  IADD3 R15, PT, PT, R16, -0x1, RZ ;  /* 0xffffffff100f7810 */ /* 0x000fe40007ffe0ff */
[----:B------:R-:W-:Y:S02]  /*0f30*/  MOV R20, R19 ;  /* 0x0000001300147202 */ /* 0x000fe40000000f00 */
[----:B------:R-:W-:-:S13]  /*0f40*/  ISETP.GE.AND P0, PT, R14, R15, PT ;  /* 0x0000000f0e00720c */ /* 0x000fda0003f06270 */
[----:B------:R-:W-:Y:S05]  /*0f50*/  @P0 BRA `(.L_x_48) ;  /* 0x0000000800740947 */ /* 0x000fea0003800000 */
[C---:B------:R-:W-:Y:S02]  /*0f60*/  IADD3 R10, PT, PT, R9.reuse, -0x2, RZ ;  /* 0xfffffffe090a7810 */ /* 0x040fe40007ffe0ff */
[----:B------:R-:W-:Y:S02]  /*0f70*/  IADD3 R17, PT, PT, R9, -0x1, RZ ;  /* 0xffffffff09117810 */ /* 0x000fe40007ffe0ff */
[----:B------:R-:W-:Y:S02]  /*0f80*/  ISETP.GE.U32.AND P1, PT, R10, 0xf, PT ;  /* 0x0000000f0a00780c */ /* 0x000fe40003f26070 */
[----:B------:R-:W-:Y:S02]  /*0f90*/  LOP3.LUT R26, R17, 0xf, RZ, 0xc0, !PT ;  /* 0x0000000f111a7812 */ /* 0x000fe400078ec0ff */
[----:B------:R-:W-:Y:S02]  /*0fa0*/  MOV R20, R19 ;  /* 0x0000001300147202 */ /* 0x000fe40000000f00 */
[----:B------:R-:W-:-:S07]  /*0fb0*/  ISETP.NE.AND P0, PT, R26, RZ, PT ;  /* 0x000000ff1a00720c */ /* 0x000fce0003f05270 */
[----:B------:R-:W-:Y:S06]  /*0fc0*/  @!P1 BRA `(.L_x_49) ;  /* 0x0000000400289947 */ /* 0x000fec0003800000 */
[----:B0-----:R-:W-:Y:S02]  /*0fd0*/  IADD3 R10, P1, PT, R4, 0x20, RZ ;  /* 0x00000020040a7810 */ /* 0x001fe40007f3e0ff */
[----:B------:R-:W-:Y:S02]  /*0fe0*/  LOP3.LUT R18, R17, 0xfffffff0, RZ, 0xc0, !PT ;  /* 0xfffffff011127812 */ /* 0x000fe400078ec0ff */
[----:B------:R-:W-:Y:S02]  /*0ff0*/  MOV R20, R19 ;  /* 0x0000001300147202 */ /* 0x000fe40000000f00 */
[----:B------:R-:W-:Y:S02]  /*1000*/  IADD3 R18, PT, PT, -R18, RZ, RZ ;  /* 0x000000ff12127210 */ /* 0x000fe40007ffe1ff */
[----:B------:R-:W-:-:S07]  /*1010*/  IADD3.X R11, PT, PT, RZ, R5, RZ, P1, !PT ;  /* 0x00000005ff0b7210 */ /* 0x000fce0000ffe4ff */
.L_x_50:
[----:B------:R-:W-:-:S05]  /*1020*/  IMAD.WIDE R12, R14, 0x4, R10 ;  /* 0x000000040e0c7825 */ /* 0x000fca00078e020a */
[----:B------:R-:W2:Y:S04]  /*1030*/  LDG.E.CONSTANT R24, desc[UR6][R12.64+-0x20] ;  /* 0xffffe0060c187981 */ /* 0x000ea8000c1e9900 */
[----:B------:R-:W3:Y:S04]  /*1040*/  LDG.E.CONSTANT R28, desc[UR6][R12.64+-0x1c] ;  /* 0xffffe4060c1c7981 */ /* 0x000ee8000c1e9900 */
[----:B------:R-:W4:Y:S04]  /*1050*/  LDG.E.CONSTANT R23, desc[UR6][R12.64+-0x18] ;  /* 0xffffe8060c177981 */ /* 0x000f28000c1e9900 */
[----:B------:R-:W5:Y:S04]  /*1060*/  LDG.E.CONSTANT R22, desc[UR6][R12.64+-0x14] ;  /* 0xffffec060c167981 */ /* 0x000f68000c1e9900 */
[----:B------:R-:W5:Y:S04]  /*1070*/  LDG.E.CONSTANT R21, desc[UR6][R12.64+-0x10] ;  /* 0xfffff0060c157981 */ /* 0x000f68000c1e9900 */
[----:B------:R0:W5:Y:S01]  /*1080*/  LDG.E.CONSTANT R27, desc[UR6][R12.64+0x1c] ;  /* 0x00001c060c1b7981 */ /* 0x000162000c1e9900 */
[----:B--2---:R-:W-:-:S04]  /*1090*/  FADD R24, R24, -R19 ;  /* 0x8000001318187221 */ /* 0x004fc80000000000 */
[-C--:B------:R-:W-:Y:S02]  /*10a0*/  FFMA R25, R24, R8.reuse, R19 ;  /* 0x0000000818197223 */ /* 0x080fe40000000013 */
[----:B------:R-:W2:Y:S02]  /*10b0*/  LDG.E.CONSTANT R19, desc[UR6][R12.64+-0xc] ;  /* 0xfffff4060c137981 */ /* 0x000ea4000c1e9900 */
[C---:B---3--:R-:W-:Y:S01]  /*10c0*/  FADD R28, -R25.reuse, R28 ;  /* 0x0000001c191c7221 */ /* 0x048fe20000000100 */
[----:B------:R-:W-:Y:S02]  /*10d0*/  FADD R24, R25, R20 ;  /* 0x0000001419187221 */ /* 0x000fe40000000000 */
[----:B------:R-:W3:Y:S01]  /*10e0*/  LDG.E.CONSTANT R20, desc[UR6][R12.64+-0x8] ;  /* 0xfffff8060c147981 */ /* 0x000ee2000c1e9900 */
[----:B------:R-:W-:-:S04]  /*10f0*/  FFMA R25, R28, R8, R25 ;  /* 0x000000081c197223 */ /* 0x000fc80000000019 */
[----:B----4-:R-:W-:Y:S01]  /*1100*/  FADD R28, -R25, R23 ;  /* 0x00000017191c7221 */ /* 0x010fe20000000100 */
[--C-:B------:R-:W-:Y:S01]  /*1110*/  FADD R24, R24, R25.reuse ;  /* 0x0000001918187221 */ /* 0x100fe20000000000 */
[----:B------:R-:W4:Y:S02]  /*1120*/  LDG.E.CONSTANT R23, desc[UR6][R12.64+-0x4] ;  /* 0xfffffc060c177981 */ /* 0x000f24000c1e9900 */
[----:B------:R-:W-:-:S04]  /*1130*/  FFMA R25, R28, R8, R25 ;  /* 0x000000081c197223 */ /* 0x000fc80000000019 */
[----:B-----5:R-:W-:Y:S01]  /*1140*/  FADD R22, -R25, R22 ;  /* 0x0000001619167221 */ /* 0x020fe20000000100 */
[----:B------:R-:W-:-:S03]  /*1150*/  FADD R24, R24, R25 ;  /* 0x0000001918187221 */ /* 0x000fc60000000000 */
[-C--:B------:R-:W-:Y:S02]  /*1160*/  FFMA R25, R22, R8.reuse, R25 ;  /* 0x0000000816197223 */ /* 0x080fe40000000019 */
[----:B------:R-:W5:Y:S02]  /*1170*/  LDG.E.CONSTANT R22, desc[UR6][R12.64] ;  /* 0x000000060c167981 */ /* 0x000f64000c1e9900 */
[----:B------:R-:W-:Y:S01]  /*1180*/  FADD R28, -R25, R21 ;  /* 0x00000015191c7221 */ /* 0x000fe20000000100 */
[--C-:B------:R-:W-:Y:S02]  /*1190*/  FADD R21, R24, R25.reuse ;  /* 0x0000001918157221 */ /* 0x100fe40000000000 */
[----:B------:R-:W5:Y:S01]  /*11a0*/  LDG.E.CONSTANT R24, desc[UR6][R12.64+0x4] ;  /* 0x000004060c187981 */ /* 0x000f62000c1e9900 */
[----:B------:R-:W-:-:S04]  /*11b0*/  FFMA R28, R28, R8, R25 ;  /* 0x000000081c1c7223 */ /* 0x000fc80000000019 */
[----:B------:R-:W-:Y:S01]  /*11c0*/  FADD R21, R21, R28 ;  /* 0x0000001c15157221 */ /* 0x000fe20000000000 */
[----:B--2---:R-:W-:-:S04]  /*11d0*/  FADD R19, -R28, R19 ;  /* 0x000000131c137221 */ /* 0x004fc80000000100 */
[----:B------:R-:W-:Y:S02]  /*11e0*/  FFMA R25, R19, R8, R28 ;  /* 0x0000000813197223 */ /* 0x000fe4000000001c */
[----:B------:R-:W2:Y:S02]  /*11f0*/  LDG.E.CONSTANT R19, desc[UR6][R12.64+0x8] ;  /* 0x000008060c137981 */ /* 0x000ea4000c1e9900 */
[----:B---3--:R-:W-:Y:S01]  /*1200*/  FADD R20, -R25, R20 ;  /* 0x0000001419147221 */ /* 0x008fe20000000100 */
[----:B------:R-:W-:-:S03]  /*1210*/  FADD R21, R21, R25 ;  /* 0x0000001915157221 */ /* 0x000fc60000000000 */
[-C--:B------:R-:W-:Y:S02]  /*1220*/  FFMA R28, R20, R8.reuse, R25 ;  /* 0x00000008141c7223 */ /* 0x080fe40000000019 */
[----:B------:R-:W3:Y:S02]  /*1230*/  LDG.E.CONSTANT R20, desc[UR6][R12.64+0xc] ;  /* 0x00000c060c147981 */ /* 0x000ee4000c1e9900 */
[----:B----4-:R-:W-:Y:S01]  /*1240*/  FADD R25, -R28, R23 ;  /* 0x000000171c197221 */ /* 0x010fe20000000100 */
[--C-:B------:R-:W-:Y:S02]  /*1250*/  FADD R23, R21, R28.reuse ;  /* 0x0000001c15177221 */ /* 0x100fe40000000000 */
[----:B------:R-:W4:Y:S01]  /*1260*/  LDG.E.CONSTANT R21, desc[UR6][R12.64+0x10] ;  /* 0x000010060c157981 */ /* 0x000f22000c1e9900 */
[----:B------:R-:W-:-:S04]  /*1270*/  FFMA R25, R25, R8, R28 ;  /* 0x0000000819197223 */ /* 0x000fc8000000001c */
[----:B-----5:R-:W-:Y:S01]  /*1280*/  FADD R22, -R25, R22 ;  /* 0x0000001619167221 */ /* 0x020fe20000000100 */
[----:B------:R-:W-:-:S03]  /*1290*/  FADD R23, R23, R25 ;  /* 0x0000001917177221 */ /* 0x000fc60000000000 */
[-C--:B------:R-:W-:Y:S02]  /*12a0*/  FFMA R25, R22, R8.reuse, R25 ;  /* 0x0000000816197223 */ /* 0x080fe40000000019 */
[----:B------:R-:W5:Y:S02]  /*12b0*/  LDG.E.CONSTANT R22, desc[UR6][R12.64+0x14] ;  /* 0x000014060c167981 */ /* 0x000f64000c1e9900 */
[----:B------:R-:W-:Y:S01]  /*12c0*/  FADD R28, -R25, R24 ;  /* 0x00000018191c7221 */ /* 0x000fe20000000100 */
[--C-:B------:R-:W-:Y:S02]  /*12d0*/  FADD R24, R23, R25.reuse ;  /* 0x0000001917187221 */ /* 0x100fe40000000000 */
[----:B------:R-:W0:Y:S01]  /*12e0*/  LDG.E.CONSTANT R23, desc[UR6][R12.64+0x18] ;  /* 0x000018060c177981 */ /* 0x000e22000c1e9900 */
[----:B------:R-:W-:-:S04]  /*12f0*/  FFMA R25, R28, R8, R25 ;  /* 0x000000081c197223 */ /* 0x000fc80000000019 */
[----:B------:R-:W-:Y:S01]  /*1300*/  FADD R24, R24, R25 ;  /* 0x0000001918187221 */ /* 0x000fe20000000000 */
[----:B------:R-:W-:-:S04]  /*1310*/  IADD3 R18, PT, PT, R18, 0x10, RZ ;  /* 0x0000001012127810 */ /* 0x000fc80007ffe0ff */
[----:B------:R-:W-:Y:S02]  /*1320*/  ISETP.NE.AND P1, PT, R18, RZ, PT ;  /* 0x000000ff1200720c */ /* 0x000fe40003f25270 */
[----:B------:R-:W-:Y:S01]  /*1330*/  IADD3 R14, PT, PT, R14, 0x10, RZ ;  /* 0x000000100e0e7810 */ /* 0x000fe20007ffe0ff */
[----:B--2---:R-:W-:-:S04]  /*1340*/  FADD R28, -R25, R19 ;  /* 0x00000013191c7221 */ /* 0x004fc80000000100 */
[----:B------:R-:W-:-:S04]  /*1350*/  FFMA R19, R28, R8, R25 ;  /* 0x000000081c137223 */ /* 0x000fc80000000019 */
[----:B---3--:R-:W-:-:S04]  /*1360*/  FADD R20, -R19, R20 ;  /* 0x0000001413147221 */ /* 0x008fc80000000100 */
[----:B------:R-:W-:-:S04]  /*1370*/  FFMA R20, R20, R8, R19 ;  /* 0x0000000814147223 */ /* 0x000fc80000000013 */
[----:B----4-:R-:W-:-:S04]  /*1380*/  FADD R21, -R20, R21 ;  /* 0x0000001514157221 */ /* 0x010fc80000000100 */
[----:B------:R-:W-:Y:S01]  /*1390*/  FFMA R21, R21, R8, R20 ;  /* 0x0000000815157223 */ /* 0x000fe20000000014 */
[----:B------:R-:W-:-:S03]  /*13a0*/  FADD R19, R24, R19 ;  /* 0x0000001318137221 */ /* 0x000fc60000000000 */
[----:B-----5:R-:W-:Y:S01]  /*13b0*/  FADD R22, -R21, R22 ;  /* 0x0000001615167221 */ /* 0x020fe20000000100 */
[----:B------:R-:W-:-:S03]  /*13c0*/  FADD R20, R19, R20 ;  /* 0x0000001413147221 */ /* 0x000fc60000000000 */
[--C-:B------:R-:W-:Y:S01]  /*13d0*/  FFMA R25, R22, R8, R21.reuse ;  /* 0x0000000816197223 */ /* 0x100fe20000000015 */
[----:B------:R-:W-:-:S03]  /*13e0*/  FADD R20, R20, R21 ;  /* 0x0000001514147221 */ /* 0x000fc60000000000 */
[----:B0-----:R-:W-:Y:S01]  /*13f0*/  FADD R12, -R25, R23 ;  /* 0x00000017190c7221 */ /* 0x001fe20000000100 */
[----:B------:R-:W-:-:S03]  /*1400*/  FADD R20, R20, R25 ;  /* 0x0000001914147221 */ /* 0x000fc60000000000 */
[----:B------:R-:W-:-:S04]  /*1410*/  FFMA R19, R12, R8, R25 ;  /* 0x000000080c137223 */ /* 0x000fc80000000019 */
[----:B------:R-:W-:Y:S01]  /*1420*/  FADD R12, -R19, R27 ;  /* 0x0000001b130c7221 */ /* 0x000fe20000000100 */
[----:B------:R-:W-:-:S03]  /*1430*/  FADD R20, R20, R19 ;  /* 0x0000001314147221 */ /* 0x000fc60000000000 */
[----:B------:R-:W-:-:S04]  /*1440*/  FFMA R19, R12, R8, R19 ;  /* 0x000000080c137223 */ /* 0x000fc80000000013 */
[----:B------:R-:W-:Y:S01]  /*1450*/  FADD R20, R20, R19 ;  /* 0x0000001314147221 */ /* 0x000fe20000000000 */
[----:B------:R-:W-:Y:S06]  /*1460*/  @P1 BRA `(.L_x_50) ;  /* 0xfffffff800ec1947 */ /* 0x000fec000383ffff */
.L_x_49:
        /* <DEDUP_REMOVED lines=14> */
[----:B------:R1:W5:Y:S01]  /*1550*/  LDG.E.CONSTANT R22, desc[UR6][R10.64+0x1c] ;  /* 0x00001c060a167981 */ /* 0x000362000c1e9900 */
[----:B------:R-:W-:Y:S01]  /*1560*/  IADD3 R14, PT, PT, R14, 0x8, RZ ;  /* 0x000000080e0e7810 */ /* 0x000fe20007ffe0ff */
[----:B--2---:R-:W-:-:S04]  /*1570*/  FADD R24, -R19, R24 ;  /* 0x0000001813187221 */ /* 0x004fc80000000100 */
[----:B------:R-:W-:-:S04]  /*1580*/  FFMA R19, R24, R8, R19 ;  /* 0x0000000818137223 */ /* 0x000fc80000000013 */
[----:B---3--:R-:W-:-:S04]  /*1590*/  FADD R24, -R19, R26 ;  /* 0x0000001a13187221 */ /* 0x008fc80000000100 */
[--C-:B------:R-:W-:Y:S01]  /*15a0*/  FFMA R24, R24, R8, R19.reuse ;  /* 0x0000000818187223 */ /* 0x100fe20000000013 */
[----:B------:R-:W-:-:S03]  /*15b0*/  FADD R19, R20, R19 ;  /* 0x0000001314137221 */ /* 0x000fc60000000000 */
[----:B----4-:R-:W-:-:S04]  /*15c0*/  FADD R23, -R24, R23 ;  /* 0x0000001718177221 */ /* 0x010fc80000000100 */
[--C-:B------:R-:W-:Y:S01]  /*15d0*/  FFMA R23, R23, R8, R24.reuse ;  /* 0x0000000817177223 */ /* 0x100fe20000000018 */
[----:B------:R-:W-:-:S03]  /*15e0*/  FADD R24, R19, R24 ;  /* 0x0000001813187221 */ /* 0x000fc60000000000 */
[----:B-----5:R-:W-:Y:S01]  /*15f0*/  FADD R26, -R23, R21 ;  /* 0x00000015171a7221 */ /* 0x020fe20000000100 */
[----:B------:R-:W-:-:S03]  /*1600*/  FADD R24, R24, R23 ;  /* 0x0000001718187221 */ /* 0x000fc60000000000 */
[----:B------:R-:W-:-:S04]  /*1610*/  FFMA R21, R26, R8, R23 ;  /* 0x000000081a157223 */ /* 0x000fc80000000017 */
[----:B------:R-:W-:Y:S01]  /*1620*/  FADD R12, -R21, R12 ;  /* 0x0000000c150c7221 */ /* 0x000fe20000000100 */
[----:B------:R-:W-:-:S03]  /*1630*/  FADD R24, R24, R21 ;  /* 0x0000001518187221 */ /* 0x000fc60000000000 */
[----:B-1----:R-:W-:-:S04]  /*1640*/  FFMA R11, R12, R8, R21 ;  /* 0x000000080c0b7223 */ /* 0x002fc80000000015 */
[----:B------:R-:W-:Y:S01]  /*1650*/  FADD R18, -R11, R18 ;  /* 0x000000120b127221 */ /* 0x000fe20000000100 */
[----:B------:R-:W-:-:S03]  /*1660*/  FADD R24, R24, R11 ;  /* 0x0000000b18187221 */ /* 0x000fc60000000000 */
[----:B------:R-:W-:-:S04]  /*1670*/  FFMA R19, R18, R8, R11 ;  /* 0x0000000812137223 */ /* 0x000fc8000000000b */
[----:B------:R-:W-:Y:S01]  /*1680*/  FADD R10, -R19, R13 ;  /* 0x0000000d130a7221 */ /* 0x000fe20000000100 */
[----:B------:R-:W-:-:S03]  /*1690*/  FADD R24, R24, R19 ;  /* 0x0000001318187221 */ /* 0x000fc60000000000 */
[----:B------:R-:W-:-:S04]  /*16a0*/  FFMA R11, R10, R8, R19 ;  /* 0x000000080a0b7223 */ /* 0x000fc80000000013 */
[----:B------:R-:W-:Y:S01]  /*16b0*/  FADD R22, -R11, R22 ;  /* 0x000000160b167221 */ /* 0x000fe20000000100 */
[----:B------:R-:W-:-:S03]  /*16c0*/  FADD R24, R24, R11 ;  /* 0x0000000b18187221 */ /* 0x000fc60000000000 */
[----:B------:R-:W-:-:S04]  /*16d0*/  FFMA R19, R22, R8, R11 ;  /* 0x0000000816137223 */ /* 0x000fc8000000000b */
[----:B------:R-:W-:-:S07]  /*16e0*/  FADD R20, R24, R19 ;  /* 0x0000001318147221 */ /* 0x000fce0000000000 */
.L_x_51:
        /* <DEDUP_REMOVED lines=12> */
[----:B--2---:R-:W-:-:S04]  /*17b0*/  FADD R12, -R19, R12 ;  /* 0x0000000c130c7221 */ /* 0x004fc80000000100 */
[----:B------:R-:W-:-:S04]  /*17c0*/  FFMA R13, R12, R8, R19 ;  /* 0x000000080c0d7223 */ /* 0x000fc80000000013 */
[----:B---3--:R-:W-:-:S04]  /*17d0*/  FADD R18, -R13, R18 ;  /* 0x000000120d127221 */ /* 0x008fc80000000100 */
[--C-:B------:R-:W-:Y:S01]  /*17e0*/  FFMA R18, R18, R8, R13.reuse ;  /* 0x0000000812127223 */ /* 0x100fe2000000000d */
[----:B------:R-:W-:-:S03]  /*17f0*/  FADD R13, R20, R13 ;  /* 0x0000000d140d7221 */ /* 0x000fc60000000000 */
[----:B----4-:R-:W-:Y:S01]  /*1800*/  FADD R21, -R18, R21 ;  /* 0x0000001512157221 */ /* 0x010fe20000000100 */
[----:B------:R-:W-:-:S03]  /*1810*/  FADD R13, R13, R18 ;  /* 0x000000120d0d7221 */ /* 0x000fc60000000000 */
[----:B------:R-:W-:-:S04]  /*1820*/  FFMA R21, R21, R8, R18 ;  /* 0x0000000815157223 */ /* 0x000fc80000000012 */
[----:B-----5:R-:W-:Y:S01]  /*1830*/  FADD R22, -R21, R22 ;  /* 0x0000001615167221 */ /* 0x020fe20000000100 */
[----:B------:R-:W-:-:S03]  /*1840*/  FADD R20, R13, R21 ;  /* 0x000000150d147221 */ /* 0x000fc60000000000 */
[----:B------:R-:W-:-:S04]  /*1850*/  FFMA R19, R22, R8, R21 ;  /* 0x0000000816137223 */ /* 0x000fc80000000015 */
[----:B------:R-:W-:-:S07]  /*1860*/  FADD R20, R20, R19 ;  /* 0x0000001314147221 */ /* 0x000fce0000000000 */
.L_x_52:
[----:B------:R-:W-:Y:S05]  /*1870*/  @!P1 BRA `(.L_x_48) ;  /* 0x00000000002c9947 */ /* 0x000fea0003800000 */
[----:B------:R-:W1:Y:S01]  /*1880*/  LDC.64 R10, c[0x0][0x380] ;  /* 0x0000e000ff0a7b82 */ /* 0x000e620000000a00 */
[----:B------:R-:W-:-:S07]  /*1890*/  IADD3 R17, PT, PT, -R17, RZ, RZ ;  /* 0x000000ff11117210 */ /* 0x000fce0007ffe1ff */
.L_x_53:
[----:B-1----:R-:W-:-:S06]  /*18a0*/  IMAD.WIDE R12, R14, 0x4, R10 ;  /* 0x000000040e0c7825 */ /* 0x002fcc00078e020a */
[----:B------:R-:W2:Y:S01]  /*18b0*/  LDG.E.CONSTANT R12, desc[UR6][R12.64] ;  /* 0x000000060c0c7981 */ /* 0x000ea2000c1e9900 */
[----:B------:R-:W-:Y:S02]  /*18c0*/  IADD3 R17, PT, PT, R17, 0x1, RZ ;  /* 0x0000000111117810 */ /* 0x000fe40007ffe0ff */
[----:B------:R-:W-:Y:S02]  /*18d0*/  IADD3 R14, PT, PT, R14, 0x1, RZ ;  /* 0x000000010e0e7810 */ /* 0x000fe40007ffe0ff */
[----:B------:R-:W-:Y:S01]  /*18e0*/  ISETP.NE.AND P0, PT, R17, RZ, PT ;  /* 0x000000ff1100720c */ /* 0x000fe20003f05270 */
[----:B--2---:R-:W-:-:S04]  /*18f0*/  FADD R18, R12, -R19 ;  /* 0x800000130c127221 */ /* 0x004fc80000000000 */
[----:B------:R-:W-:-:S04]  /*1900*/  FFMA R19, R18, R8, R19 ;  /* 0x0000000812137223 */ /* 0x000fc80000000013 */
[----:B------:R-:W-:-:S04]  /*1910*/  FADD R20, R19, R20 ;  /* 0x0000001413147221 */ /* 0x000fc80000000000 */
[----:B------:R-:W-:Y:S05]  /*1920*/  @P0 BRA `(.L_x_53) ;  /* 0xfffffffc00dc0947 */ /* 0x000fea000383ffff */
.L_x_48:
[----:B------:R-:W-:Y:S01]  /*1930*/  ISETP.GE.AND P0, PT, R15, R7, PT ;  /* 0x000000070f00720c */ /* 0x000fe20003f06270 */
[----:B------:R-:W-:-:S05]  /*1940*/  FMUL R17, R20, R0 ;  /* 0x0000000014117220 */ /* 0x000fca0000400000 */
[----:B------:R-:W-:-:S07]  /*1950*/  MOV R21, R17 ;  /* 0x0000001100157202 */ /* 0x000fce0000000f00 */
[----:B------:R-:W-:Y:S05]  /*1960*/  @P0 BRA `(.L_x_54) ;  /* 0x0000000c00640947 */ /* 0x000fea0003800000 */
[C---:B------:R-:W-:Y:S02]  /*1970*/  IADD3 R10, PT, PT, R9.reuse, -0x2, RZ ;  /* 0xfffffffe090a7810 */ /* 0x040fe40007ffe0ff */
[----:B------:R-:W-:Y:S02]  /*1980*/  IADD3 R9, PT, PT, R9, -0x1, RZ ;  /* 0xffffffff09097810 */ /* 0x000fe40007ffe0ff */
[----:B------:R-:W-:Y:S02]  /*1990*/  ISETP.GE.U32.AND P0, PT, R10, 0xf, PT ;  /* 0x0000000f0a00780c */ /* 0x000fe40003f06070 */
[----:B------:R-:W-:Y:S02]  /*19a0*/  MOV R21, R17 ;  /* 0x0000001100157202 */ /* 0x000fe40000000f00 */
[----:B------:R-:W-:-:S09]  /*19b0*/  LOP3.LUT R23, R9, 0xf, RZ, 0xc0, !PT ;  /* 0x0000000f09177812 */ /* 0x000fd200078ec0ff */
[----:B------:R-:W-:Y:S05]  /*19c0*/  @!P0 BRA `(.L_x_55) ;  /* 0x0000000400b08947 */ /* 0x000fea0003800000 */
[----:B0-----:R-:W-:Y:S02]  /*19d0*/  IADD3 R4, P0, PT, R4, 0x20, RZ ;  /* 0x0000002004047810 */ /* 0x001fe40007f1e0ff */
[----:B------:R-:W-:Y:S02]  /*19e0*/  LOP3.LUT R12, R9, 0xfffffff0, RZ, 0xc0, !PT ;  /* 0xfffffff0090c7812 */ /* 0x000fe400078ec0ff */
[----:B------:R-:W-:Y:S02]  /*19f0*/  MOV R21, R17 ;  /* 0x0000001100157202 */ /* 0x000fe40000000f00 */
[----:B------:R-:W-:Y:S02]  /*1a00*/  IADD3.X R5, PT, PT, RZ, R5, RZ, P0, !PT ;  /* 0x00000005ff057210 */ /* 0x000fe400007fe4ff */
[----:B------:R-:W-:-:S07]  /*1a10*/  IADD3 R12, PT, PT, -R12, RZ, RZ ;  /* 0x000000ff0c0c7210 */ /* 0x000fce0007ffe1ff */
.L_x_56:
[----:B------:R-:W-:-:S05]  /*1a20*/  IMAD.WIDE R10, R15, 0x4, R4 ;  /* 0x000000040f0a7825 */ /* 0x000fca00078e0204 */
[----:B------:R-:W2:Y:S04]  /*1a30*/  LDG.E.CONSTANT R14, desc[UR6][R10.64+-0x20] ;  /* 0xffffe0060a0e7981 */ /* 0x000ea8000c1e9900 */
[----:B------:R-:W3:Y:S04]  /*1a40*/  LDG.E.CONSTANT R25, desc[UR6][R10.64+-0x1c] ;  /* 0xffffe4060a197981 */ /* 0x000ee8000c1e9900 */
[----:B------:R-:W4:Y:S04]  /*1a50*/  LDG.E.CONSTANT R24, desc[UR6][R10.64+-0x18] ;  /* 0xffffe8060a187981 */ /* 0x000f28000c1e9900 */
[----:B------:R-:W5:Y:S04]  /*1a60*/  LDG.E.CONSTANT R18, desc[UR6][R10.64+-0x14] ;  /* 0xffffec060a127981 */ /* 0x000f68000c1e9900 */
[----:B------:R-:W5:Y:S04]  /*1a70*/  LDG.E.CONSTANT R22, desc[UR6][R10.64+-0x10] ;  /* 0xfffff0060a167981 */ /* 0x000f68000c1e9900 */
[----:B------:R-:W5:Y:S04]  /*1a80*/  LDG.E.CONSTANT R20, desc[UR6][R10.64+-0xc] ;  /* 0xfffff4060a147981 */ /* 0x000f68000c1e9900 */
[----:B------:R-:W5:Y:S01]  /*1a90*/  LDG.E.CONSTANT R13, desc[UR6][R10.64+-0x8] ;  /* 0xfffff8060a0d7981 */ /* 0x000f62000c1e9900 */
[----:B--2---:R-:W-:-:S04]  /*1aa0*/  FADD R14, R14, -R19 ;  /* 0x800000130e0e7221 */ /* 0x004fc80000000000 */
[----:B------:R-:W-:-:S04]  /*1ab0*/  FFMA R14, R14, R8, R19 ;  /* 0x000000080e0e7223 */ /* 0x000fc80000000013 */
[C---:B---3--:R-:W-:Y:S01]  /*1ac0*/  FADD R25, -R14.reuse, R25 ;  /* 0x000000190e197221 */ /* 0x048fe20000000100 */
[----:B------:R-:W-:-:S03]  /*1ad0*/  FADD R26, R14, -R17 ;  /* 0x800000110e1a7221 */ /* 0x000fc60000000000 */
[-C--:B------:R-:W-:Y:S02]  /*1ae0*/  FFMA R25, R25, R8.reuse, R14 ;  /* 0x0000000819197223 */ /* 0x080fe4000000000e */
[----:B------:R-:W2:Y:S01]  /*1af0*/  LDG.E.CONSTANT R14, desc[UR6][R10.64+-0x4] ;  /* 0xfffffc060a0e7981 */ /* 0x000ea2000c1e9900 */
[-C--:B------:R-:W-:Y:S01]  /*1b00*/  FFMA R26, R26, R8.reuse, R17 ;  /* 0x000000081a1a7223 */ /* 0x080fe20000000011 */
[----:B----4-:R-:W-:Y:S02]  /*1b10*/  FADD R24, -R25, R24 ;  /* 0x0000001819187221 */ /* 0x010fe40000000100 */
[----:B------:R-:W3:Y:S01]  /*1b20*/  LDG.E.CONSTANT R17, desc[UR6][R10.64] ;  /* 0x000000060a117981 */ /* 0x000ee2000c1e9900 */
[----:B------:R-:W-:Y:S01]  /*1b30*/  FADD R21, R26, R21 ;  /* 0x000000151a157221 */ /* 0x000fe20000000000 */
[--C-:B------:R-:W-:Y:S01]  /*1b40*/  FFMA R19, R24, R8, R25.reuse ;  /* 0x0000000818137223 */ /* 0x100fe20000000019 */
[----:B------:R-:W-:-:S04]  /*1b50*/  FADD R25, -R26, R25 ;  /* 0x000000191a197221 */ /* 0x000fc80000000100 */
[-C--:B------:R-:W-:Y:S01]  /*1b60*/  FFMA R24, R25, R8.reuse, R26 ;  /* 0x0000000819187223 */ /* 0x080fe2000000001a */
[----:B-----5:R-:W-:Y:S02]  /*1b70*/  FADD R26, -R19, R18 ;  /* 0x00000012131a7221 */ /* 0x020fe40000000100 */
[----:B------:R-:W4:Y:S01]  /*1b80*/  LDG.E.CONSTANT R18, desc[UR6][R10.64+0x4] ;  /* 0x000004060a127981 */ /* 0x000f22000c1e9900 */
[--C-:B------:R-:W-:Y:S01]  /*1b90*/  FADD R27, -R24, R19.reuse ;  /* 0x00000013181b7221 */ /* 0x100fe20000000100 */
[-C--:B------:R-:W-:Y:S02]  /*1ba0*/  FFMA R25, R26, R8.reuse, R19 ;  /* 0x000000081a197223 */ /* 0x080fe40000000013 */
[----:B------:R-:W5:Y:S02]  /*1bb0*/  LDG.E.CONSTANT R19, desc[UR6][R10.64+0x8] ;  /* 0x000008060a137981 */ /* 0x000f64000c1e9900 */
[----:B------:R-:W-:Y:S01]  /*1bc0*/  FADD R26, -R25, R22 ;  /* 0x00000016191a7221 */ /* 0x000fe20000000100 */
[--C-:B------:R-:W-:Y:S01]  /*1bd0*/  FFMA R22, R27, R8, R24.reuse ;  /* 0x000000081b167223 */ /* 0x100fe20000000018 */
[----:B------:R-:W-:-:S02]  /*1be0*/  FADD R29, R21, R24 ;  /* 0x00000018151d7221 */ /* 0x000fc40000000000 */
[----:B------:R-:W5:Y:S01]  /*1bf0*/  LDG.E.CONSTANT R21, desc[UR6][R10.64+0xc] ;  /* 0x00000c060a157981 */ /* 0x000f62000c1e9900 */
[--C-:B------:R-:W-:Y:S01]  /*1c00*/  FFMA R27, R26, R8, R25.reuse ;  /* 0x000000081a1b7223 */ /* 0x100fe20000000019 */
[----:B------:R-:W-:-:S03]  /*1c10*/  FADD R25, -R22, R25 ;  /* 0x0000001916197221 */ /* 0x000fc60000000100 */
[----:B------:R-:W-:Y:S01]  /*1c20*/  FADD R20, -R27, R20 ;  /* 0x000000141b147221 */ /* 0x000fe20000000100 */
[--C-:B------:R-:W-:Y:S01]  /*1c30*/  FFMA R24, R25, R8, R22.reuse ;  /* 0x0000000819187223 */ /* 0x100fe20000000016 */
[----:B------:R-:W-:-:S03]  /*1c40*/  FADD R29, R29, R22 ;  /* 0x000000161d1d7221 */ /* 0x000fc60000000000 */
[--C-:B------:R-:W-:Y:S01]  /*1c50*/  FADD R25, -R24, R27.reuse ;  /* 0x0000001b18197221 */ /* 0x100fe20000000100 */
[-C--:B------:R-:W-:Y:S02]  /*1c60*/  FFMA R27, R20, R8.reuse, R27 ;  /* 0x00000008141b7223 */ /* 0x080fe4000000001b */
[----:B------:R-:W5:Y:S01]  /*1c70*/  LDG.E.CONSTANT R20, desc[UR6][R10.64+0x10] ;  /* 0x000010060a147981 */ /* 0x000f62000c1e9900 */
[--C-:B------:R-:W-:Y:S01]  /*1c80*/  FADD R22, R29, R24.reuse ;  /* 0x000000181d167221 */ /* 0x100fe20000000000 */
[----:B------:R-:W-:-:S04]  /*1c90*/  FFMA R25, R25, R8, R24 ;  /* 0x0000000819197223 */ /* 0x000fc80000000018 */
[----:B------:R-:W-:Y:S02]  /*1ca0*/  FADD R24, R22, R25 ;  /* 0x0000001916187221 */ /* 0x000fe40000000000 */
[----:B------:R-:W5:Y:S01]  /*1cb0*/  LDG.E.CONSTANT R22, desc[UR6][R10.64+0x14] ;  /* 0x000014060a167981 */ /* 0x000f62000c1e9900 */
[----:B------:R-:W-:-:S04]  /*1cc0*/  FADD R26, -R25, R27 ;  /* 0x0000001b191a7221 */ /* 0x000fc80000000100 */
[-C--:B------:R-:W-:Y:S01]  /*1cd0*/  FFMA R25, R26, R8.reuse, R25 ;  /* 0x000000081a197223 */ /* 0x080fe20000000019 */
[----:B------:R-:W-:Y:S02]  /*1ce0*/  FADD R26, -R27, R13 ;  /* 0x0000000d1b1a7221 */ /* 0x000fe40000000100 */
[----:B------:R-:W5:Y:S02]  /*1cf0*/  LDG.E.CONSTANT R13, desc[UR6][R10.64+0x18] ;  /* 0x000018060a0d7981 */ /* 0x000f64000c1e9900 */
[----:B------:R-:W-:Y:S02]  /*1d00*/  FFMA R27, R26, R8, R27 ;  /* 0x000000081a1b7223 */ /* 0x000fe4000000001b */
[----:B------:R0:W5:Y:S01]  /*1d10*/  LDG.E.CONSTANT R26, desc[UR6][R10.64+0x1c] ;  /* 0x00001c060a1a7981 */ /* 0x000162000c1e9900 */
[----:B------:R-:W-:Y:S01]  /*1d20*/  FADD R24, R24, R25 ;  /* 0x0000001918187221 */ /* 0x000fe20000000000 */
[----:B------:R-:W-:-:S04]  /*1d30*/  IADD3 R12, PT, PT, R12, 0x10, RZ ;  /* 0x000000100c0c7810 */ /* 0x000fc80007ffe0ff */
[----:B------:R-:W-:Y:S02]  /*1d40*/  ISETP.NE.AND P0, PT, R12, RZ, PT ;  /* 0x000000ff0c00720c */ /* 0x000fe40003f05270 */
[----:B------:R-:W-:Y:S02]  /*1d50*/  IADD3 R16, PT, PT, R16, 0x10, RZ ;  /* 0x0000001010107810 */ /* 0x000fe40007ffe0ff */
[----:B------:R-:W-:Y:S01]  /*1d60*/  IADD3 R15, PT, PT, R15, 0x10, RZ ;  /* 0x000000100f0f7810 */ /* 0x000fe20007ffe0ff */
[----:B--2---:R-:W-:-:S04]  /*1d70*/  FADD R14, -R27, R14 ;  /* 0x0000000e1b0e7221 */ /* 0x004fc80000000100 */
[--C-:B------:R-:W-:Y:S01]  /*1d80*/  FFMA R28, R14, R8, R27.reuse ;  /* 0x000000080e1c7223 */ /* 0x100fe2000000001b */
[----:B------:R-:W-:-:S03]  /*1d90*/  FADD R14, -R25, R27 ;  /* 0x0000001b190e7221 */ /* 0x000fc60000000100 */
[----:B---3--:R-:W-:Y:S01]  /*1da0*/  FADD R17, -R28, R17 ;  /* 0x000000111c117221 */ /* 0x008fe20000000100 */
[----:B------:R-:W-:-:S03]  /*1db0*/  FFMA R27, R14, R8, R25 ;  /* 0x000000080e1b7223 */ /* 0x000fc60000000019 */
[--C-:B------:R-:W-:Y:S01]  /*1dc0*/  FFMA R29, R17, R8, R28.reuse ;  /* 0x00000008111d7223 */ /* 0x100fe2000000001c */
[----:B------:R-:W-:-:S03]  /*1dd0*/  FADD R28, -R27, R28 ;  /* 0x0000001c1b1c7221 */ /* 0x000fc60000000100 */
[----:B----4-:R-:W-:Y:S01]  /*1de0*/  FADD R18, -R29, R18 ;  /* 0x000000121d127221 */ /* 0x010fe20000000100 */
[----:B------:R-:W-:-:S03]  /*1df0*/  FFMA R17, R28, R8, R27 ;  /* 0x000000081c117223 */ /* 0x000fc6000000001b */
[--C-:B------:R-:W-:Y:S01]  /*1e00*/  FFMA R18, R18, R8, R29.reuse ;  /* 0x0000000812127223 */ /* 0x100fe2000000001d */
[----:B0-----:R-:W-:-:S03]  /*1e10*/  FADD R10, -R17, R29 ;  /* 0x0000001d110a7221 */ /* 0x001fc60000000100 */
[----:B-----5:R-:W-:Y:S01]  /*1e20*/  FADD R19, -R18, R19 ;  /* 0x0000001312137221 */ /* 0x020fe20000000100 */
[----:B------:R-:W-:-:S03]  /*1e30*/  FFMA R29, R10, R8, R17 ;  /* 0x000000080a1d7223 */ /* 0x000fc60000000011 */
[--C-:B------:R-:W-:Y:S01]  /*1e40*/  FFMA R10, R19, R8, R18.reuse ;  /* 0x00000008130a7223 */ /* 0x100fe20000000012 */
[----:B------:R-:W-:-:S03]  /*1e50*/  FADD R18, -R29, R18 ;  /* 0x000000121d127221 */ /* 0x000fc60000000100 */
[----:B------:R-:W-:Y:S01]  /*1e60*/  FADD R21, -R10, R21 ;  /* 0x000000150a157221 */ /* 0x000fe20000000100 */
[----:B------:R-:W-:-:S03]  /*1e70*/  FFMA R11, R18, R8, R29 ;  /* 0x00000008120b7223 */ /* 0x000fc6000000001d */
[--C-:B------:R-:W-:Y:S01]  /*1e80*/  FFMA R21, R21, R8, R10.reuse ;  /* 0x0000000815157223 */ /* 0x100fe2000000000a */
[----:B------:R-:W-:-:S04]  /*1e90*/  FADD R10, -R11, R10 ;  /* 0x0000000a0b0a7221 */ /* 0x000fc80000000100 */
[----:B------:R-:W-:Y:S01]  /*1ea0*/  FFMA R19, R10, R8, R11 ;  /* 0x000000080a137223 */ /* 0x000fe2000000000b */
[----:B------:R-:W-:-:S03]  /*1eb0*/  FADD R20, -R21, R20 ;  /* 0x0000001415147221 */ /* 0x000fc60000000100 */
[----:B------:R-:W-:Y:S01]  /*1ec0*/  FADD R10, -R19, R21 ;  /* 0x00000015130a7221 */ /* 0x000fe20000000100 */
[----:B------:R-:W-:Y:S01]  /*1ed0*/  FADD R24, R24, R27 ;  /* 0x0000001b18187221 */ /* 0x000fe20000000000 */
[-C--:B------:R-:W-:Y:S02]  /*1ee0*/  FFMA R25, R20, R8.reuse, R21 ;  /* 0x0000000814197223 */ /* 0x080fe40000000015 */
[-C--:B------:R-:W-:Y:S01]  /*1ef0*/  FFMA R21, R10, R8.reuse, R19 ;  /* 0x000000080a157223 */ /* 0x080fe20000000013 */
[----:B------:R-:W-:Y:S01]  /*1f00*/  FADD R24, R24, R17 ;  /* 0x0000001118187221 */ /* 0x000fe20000000000 */
[----:B------:R-:W-:Y:S02]  /*1f10*/  FADD R22, -R25, R22 ;  /* 0x0000001619167221 */ /* 0x000fe40000000100 */
[----:B------:R-:W-:Y:S01]  /*1f20*/  FADD R10, -R21, R25 ;  /* 0x00000019150a7221 */ /* 0x000fe20000000100 */
[----:B------:R-:W-:Y:S01]  /*1f30*/  FADD R24, R24, R29 ;  /* 0x0000001d18187221 */ /* 0x000fe20000000000 */
[----:B------:R-:W-:-:S02]  /*1f40*/  FFMA R22, R22, R8, R25 ;  /* 0x0000000816167223 */ /* 0x000fc40000000019 */
[-C--:B------:R-:W-:Y:S01]  /*1f50*/  FFMA R17, R10, R8.reuse, R21 ;  /* 0x000000080a117223 */ /* 0x080fe20000000015 */
[----:B------:R-:W-:Y:S01]  /*1f60*/  FADD R24, R24, R11 ;  /* 0x0000000b18187221 */ /* 0x000fe20000000000 */
[----:B------:R-:W-:Y:S02]  /*1f70*/  FADD R13, -R22, R13 ;  /* 0x0000000d160d7221 */ /* 0x000fe40000000100 */
[--C-:B------:R-:W-:Y:S01]  /*1f80*/  FADD R10, -R17, R22.reuse ;  /* 0x00000016110a7221 */ /* 0x100fe20000000100 */
[----:B------:R-:W-:Y:S01]  /*1f90*/  FADD R24, R24, R19 ;  /* 0x0000001318187221 */ /* 0x000fe20000000000 */
[-C--:B------:R-:W-:Y:S02]  /*1fa0*/  FFMA R13, R13, R8.reuse, R22 ;  /* 0x000000080d0d7223 */ /* 0x080fe40000000016 */
[----:B------:R-:W-:Y:S01]  /*1fb0*/  FFMA R11, R10, R8, R17 ;  /* 0x000000080a0b7223 */ /* 0x000fe20000000011 */
[----:B------:R-:W-:Y:S01]  /*1fc0*/  FADD R24, R24, R21 ;  /* 0x0000001518187221 */ /* 0x000fe20000000000 */
[----:B------:R-:W-:-:S02]  /*1fd0*/  FADD R26, -R13, R26 ;  /* 0x0000001a0d1a7221 */ /* 0x000fc40000000100 */
[----:B------:R-:W-:Y:S01]  /*1fe0*/  FADD R10, -R11, R13 ;  /* 0x0000000d0b0a7221 */ /* 0x000fe20000000100 */
[----:B------:R-:W-:Y:S01]  /*1ff0*/  FADD R24, R24, R17 ;  /* 0x0000001118187221 */ /* 0x000fe20000000000 */
[-C--:B------:R-:W-:Y:S02]  /*2000*/  FFMA R19, R26, R8.reuse, R13 ;  /* 0x000000081a137223 */ /* 0x080fe4000000000d */
[--C-:B------:R-:W-:Y:S01]  /*2010*/  FFMA R17, R10, R8, R11.reuse ;  /* 0x000000080a117223 */ /* 0x100fe2000000000b */
[----:B------:R-:W-:-:S03]  /*2020*/  FADD R24, R24, R11 ;  /* 0x0000000b18187221 */ /* 0x000fc60000000000 */
[----:B------:R-:W-:Y:S01]  /*2030*/  FADD R10, -R17, R19 ;  /* 0x00000013110a7221 */ /* 0x000fe20000000100 */
[----:B------:R-:W-:-:S03]  /*2040*/  FADD R24, R24, R17 ;  /* 0x0000001118187221 */ /* 0x000fc60000000000 */
[----:B------:R-:W-:-:S04]  /*2050*/  FFMA R17, R10, R8, R17 ;  /* 0x000000080a117223 */ /* 0x000fc80000000011 */
[----:B------:R-:W-:Y:S01]  /*2060*/  FADD R21, R24, R17 ;  /* 0x0000001118157221 */ /* 0x000fe20000000000 */
[----:B------:R-:W-:Y:S06]  /*2070*/  @P0 BRA `(.L_x_56) ;  /* 0xfffffff800680947 */ /* 0x000fec000383ffff */
[----:B------:R-:W-:-:S07]  /*2080*/  IADD3 R15, PT, PT, R16, -0x1, RZ ;  /* 0xffffffff100f7810 */ /* 0x000fce0007ffe0ff */
.L_x_55:
[----:B------:R-:W-:-:S13]  /*2090*/  ISETP.NE.AND P0, PT, R23, RZ, PT ;  /* 0x000000ff1700720c */ /* 0x000fda0003f05270 */
[----:B------:R-:W-:Y:S05]  /*20a0*/  @!P0 BRA `(.L_x_54) ;  /* 0x0000000400948947 */ /* 0x000fea0003800000 */
[----:B------:R-:W-:Y:S02]  /*20b0*/  ISETP.GE.U32.AND P0, PT, R23, 0x8, PT ;  /* 0x000000081700780c */ /* 0x000fe40003f06070 */
[----:B------:R-:W-:-:S04]  /*20c0*/  LOP3.LUT R18, R9, 0x7, RZ, 0xc0, !PT ;  /* 0x0000000709127812 */ /* 0x000fc800078ec0ff */
[----:B------:R-:W-:-:S07]  /*20d0*/  ISETP.NE.AND P1, PT, R18, RZ, PT ;  /* 0x000000ff1200720c */ /* 0x000fce0003f25270 */
[----:B------:R-:W-:Y:S06]  /*20e0*/  @!P0 BRA `(.L_x_57) ;  /* 0x0000000000cc8947 */ /* 0x000fec0003800000 */
[----:B0-----:R-:W0:Y:S02]  /*20f0*/  LDC.64 R4, c[0x0][0x380] ;  /* 0x0000e000ff047b82 */ /* 0x001e240000000a00 */
[----:B0-----:R-:W-:-:S05]  /*2100*/  IMAD.WIDE R4, R15, 0x4, R4 ;  /* 0x000000040f047825 */ /* 0x001fca00078e0204 */
        /* <DEDUP_REMOVED lines=11> */
[----:B---3--:R-:W-:Y:S01]  /*21c0*/  FADD R23, -R16, R23 ;  /* 0x0000001710177221 */ /* 0x008fe20000000100 */
[----:B------:R-:W-:-:S03]  /*21d0*/  FADD R20, -R17, R16 ;  /* 0x0000001011147221 */ /* 0x000fc60000000100 */
[-C--:B------:R-:W-:Y:S01]  /*21e0*/  FFMA R23, R23, R8.reuse, R16 ;  /* 0x0000000817177223 */ /* 0x080fe20000000010 */
[----:B------:R-:W-:-:S03]  /*21f0*/  FFMA R16, R20, R8, R17 ;  /* 0x0000000814107223 */ /* 0x000fc60000000011 */
[----:B----4-:R-:W-:Y:S01]  /*2200*/  FADD R22, -R23, R22 ;  /* 0x0000001617167221 */ /* 0x010fe20000000100 */
[----:B------:R-:W-:-:S03]  /*2210*/  FADD R17, -R16, R23 ;  /* 0x0000001710117221 */ /* 0x000fc60000000100 */
[-C--:B------:R-:W-:Y:S01]  /*2220*/  FFMA R23, R22, R8.reuse, R23 ;  /* 0x0000000816177223 */ /* 0x080fe20000000017 */
[-CC-:B------:R-:W-:Y:S01]  /*2230*/  FFMA R17, R17, R8.reuse, R16.reuse ;  /* 0x0000000811117223 */ /* 0x180fe20000000010 */
[----:B------:R-:W-:Y:S02]  /*2240*/  FADD R16, R21, R16 ;  /* 0x0000001015107221 */ /* 0x000fe40000000000 */
[----:B-----5:R-:W-:Y:S01]  /*2250*/  FADD R14, -R23, R14 ;  /* 0x0000000e170e7221 */ /* 0x020fe20000000100 */
[----:B0-----:R-:W-:Y:S01]  /*2260*/  FADD R4, -R17, R23 ;  /* 0x0000001711047221 */ /* 0x001fe20000000100 */
[----:B------:R-:W-:Y:S02]  /*2270*/  FADD R16, R16, R17 ;  /* 0x0000001110107221 */ /* 0x000fe40000000000 */
[-C--:B------:R-:W-:Y:S01]  /*2280*/  FFMA R23, R14, R8.reuse, R23 ;  /* 0x000000080e177223 */ /* 0x080fe20000000017 */
[----:B------:R-:W-:-:S03]  /*2290*/  FFMA R5, R4, R8, R17 ;  /* 0x0000000804057223 */ /* 0x000fc60000000011 */
[----:B------:R-:W-:Y:S01]  /*22a0*/  FADD R12, -R23, R12 ;  /* 0x0000000c170c7221 */ /* 0x000fe20000000100 */
[----:B------:R-:W-:Y:S01]  /*22b0*/  FADD R4, -R5, R23 ;  /* 0x0000001705047221 */ /* 0x000fe20000000100 */
[----:B------:R-:W-:Y:S02]  /*22c0*/  FADD R16, R16, R5 ;  /* 0x0000000510107221 */ /* 0x000fe40000000000 */
[-C--:B------:R-:W-:Y:S01]  /*22d0*/  FFMA R12, R12, R8.reuse, R23 ;  /* 0x000000080c0c7223 */ /* 0x080fe20000000017 */
[----:B------:R-:W-:-:S03]  /*22e0*/  FFMA R19, R4, R8, R5 ;  /* 0x0000000804137223 */ /* 0x000fc60000000005 */
[----:B------:R-:W-:Y:S01]  /*22f0*/  FADD R11, -R12, R11 ;  /* 0x0000000b0c0b7221 */ /* 0x000fe20000000100 */
[--C-:B------:R-:W-:Y:S01]  /*2300*/  FADD R4, -R19, R12.reuse ;  /* 0x0000000c13047221 */ /* 0x100fe20000000100 */
[--C-:B------:R-:W-:Y:S02]  /*2310*/  FADD R16, R16, R19.reuse ;  /* 0x0000001310107221 */ /* 0x100fe40000000000 */
        /* <DEDUP_REMOVED lines=15> */
[----:B------:R-:W-:-:S07]  /*2410*/  FADD R21, R16, R17 ;  /* 0x0000001110157221 */ /* 0x000fce0000000000 */
.L_x_57:
        /* <DEDUP_REMOVED lines=10> */
[----:B------:R-:W5:Y:S01]  /*24c0*/  LDG.E.CONSTANT R23, desc[UR6][R4.64+0xc] ;  /* 0x00000c0604177981 */ /* 0x000f62000c1e9900 */
        /* <DEDUP_REMOVED lines=21> */
.L_x_58:
[----:B------:R-:W-:Y:S05]  /*2620*/  @!P1 BRA `(.L_x_54) ;  /* 0x0000000000349947 */ /* 0x000fea0003800000 */
[----:B0-----:R-:W0:Y:S01]  /*2630*/  LDC.64 R4, c[0x0][0x380] ;  /* 0x0000e000ff047b82 */ /* 0x001e220000000a00 */
[----:B------:R-:W-:-:S07]  /*2640*/  IADD3 R9, PT, PT, -R9, RZ, RZ ;  /* 0x000000ff09097210 */ /* 0x000fce0007ffe1ff */
.L_x_59:
[----:B0-----:R-:W-:-:S06]  /*2650*/  IMAD.WIDE R10, R15, 0x4, R4 ;  /* 0x000000040f0a7825 */ /* 0x001fcc00078e0204 */
[----:B------:R-:W2:Y:S01]  /*2660*/  LDG.E.CONSTANT R10, desc[UR6][R10.64] ;  /* 0x000000060a0a7981 */ /* 0x000ea2000c1e9900 */
[----:B------:R-:W-:Y:S02]  /*2670*/  IADD3 R9, PT, PT, R9, 0x1, RZ ;  /* 0x0000000109097810 */ /* 0x000fe40007ffe0ff */
[----:B------:R-:W-:Y:S02]  /*2680*/  IADD3 R15, PT, PT, R15, 0x1, RZ ;  /* 0x000000010f0f7810 */ /* 0x000fe40007ffe0ff */
[----:B------:R-:W-:Y:S01]  /*2690*/  ISETP.NE.AND P0, PT, R9, RZ, PT ;  /* 0x000000ff0900720c */ /* 0x000fe20003f05270 */
[----:B--2---:R-:W-:-:S04]  /*26a0*/  FADD R12, R10, -R19 ;  /* 0x800000130a0c7221 */ /* 0x004fc80000000000 */
[----:B------:R-:W-:-:S04]  /*26b0*/  FFMA R19, R12, R8, R19 ;  /* 0x000000080c137223 */ /* 0x000fc80000000013 */
[----:B------:R-:W-:-:S04]  /*26c0*/  FADD R12, R19, -R17 ;  /* 0x80000011130c7221 */ /* 0x000fc80000000000 */
[----:B------:R-:W-:-:S04]  /*26d0*/  FFMA R17, R12, R8, R17 ;  /* 0x000000080c117223 */ /* 0x000fc80000000011 */
[----:B------:R-:W-:Y:S01]  /*26e0*/  FADD R21, R17, R21 ;  /* 0x0000001511157221 */ /* 0x000fe20000000000 */
[----:B------:R-:W-:Y:S06]  /*26f0*/  @P0 BRA `(.L_x_59) ;  /* 0xfffffffc00d40947 */ /* 0x000fec000383ffff */
.L_x_54:
[----:B0-----:R-:W0:Y:S01]  /*2700*/  LDC.64 R4, c[0x0][0x380] ;  /* 0x0000e000ff047b82 */ /* 0x001e220000000a00 */
[----:B------:R-:W-:Y:S02]  /*2710*/  HFMA2 R9, -RZ, RZ, 0, 1.1920928955078125e-07 ;  /* 0x00000002ff097431 */ /* 0x000fe400000001ff */
[----:B------:R-:W-:Y:S01]  /*2720*/  FMUL R0, R21, R0 ;  /* 0x0000000015007220 */ /* 0x000fe20000400000 */
[----:B------:R-:W1:Y:S06]  /*2730*/  LDCU UR4, c[0x0][0x390] ;  /* 0x00007200ff0477ac */ /* 0x000e6c0008000800 */
.L_x_60:
[----:B0-----:R-:W-:-:S06]  /*2740*/  IMAD.WIDE R10, R7, 0x4, R4 ;  /* 0x00000004070a7825 */ /* 0x001fcc00078e0204 */
[----:B--2---:R-:W2:Y:S02]  /*2750*/  LDG.E.CONSTANT R10, desc[UR6][R10.64] ;  /* 0x000000060a0a7981 */ /* 0x004ea4000c1e9900 */
[----:B--2---:R-:W-:-:S04]  /*2760*/  FADD R12, R10, -R19 ;  /* 0x800000130a0c7221 */ /* 0x004fc80000000000 */
[----:B------:R-:W-:-:S04]  /*2770*/  FFMA R19, R12, R8, R19 ;  /* 0x000000080c137223 */ /* 0x000fc80000000013 */
[----:B------:R-:W-:-:S04]  /*2780*/  FADD R12, R19, -R17 ;  /* 0x80000011130c7221 */ /* 0x000fc80000000000 */
[----:B------:R-:W-:-:S04]  /*2790*/  FFMA R17, R12, R8, R17 ;  /* 0x000000080c117223 */ /* 0x000fc80000000011 */
[----:B------:R-:W-:-:S04]  /*27a0*/  FADD R13, R17, -R0 ;  /* 0x80000000110d7221 */ /* 0x000fc80000000000 */
[----:B------:R-:W-:Y:S01]  /*27b0*/  FFMA R15, R13, R8, R0 ;  /* 0x000000080d0f7223 */ /* 0x000fe20000000000 */
[----:B------:R-:W-:Y:S01]  /*27c0*/  IMAD.WIDE R12, R7, 0x4, R2 ;  /* 0x00000004070c7825 */ /* 0x000fe200078e0202 */
[----:B------:R-:W-:-:S03]  /*27d0*/  IADD3 R7, PT, PT, R9, R6, RZ ;  /* 0x0000000609077210 */ /* 0x000fc60007ffe0ff */
[----:B------:R-:W-:Y:S01]  /*27e0*/  FADD R0, R15, -R0 ;  /* 0x800000000f007221 */ /* 0x000fe20000000000 */
[----:B------:R-:W-:Y:S02]  /*27f0*/  MOV R9, 0x1 ;  /* 0x0000000100097802 */ /* 0x000fe40000000f00 */
[----:B-1----:R-:W-:Y:S01]  /*2800*/  ISETP.GE.AND P0, PT, R7, UR4, PT ;  /* 0x0000000407007c0c */ /* 0x002fe2000bf06270 */
[----:B------:R-:W-:Y:S01]  /*2810*/  FMUL R21, R0, 10000 ;  /* 0x461c400000157820 */ /* 0x000fe20000400000 */
[----:B------:R-:W-:Y:S02]  /*2820*/  MOV R6, R7 ;  /* 0x0000000700067202 */ /* 0x000fe40000000f00 */
[----:B------:R-:W-:Y:S02]  /*2830*/  MOV R0, R15 ;  /* 0x0000000f00007202 */ /* 0x000fe40000000f00 */
[----:B------:R2:W-:Y:S07]  /*2840*/  STG.E desc[UR6][R12.64], R21 ;  /* 0x000000150c007986 */ /* 0x0005ee000c101906 */
[----:B------:R-:W-:Y:S05]  /*2850*/  @!P0 BRA `(.L_x_60) ;  /* 0xfffffffc00b88947 */ /* 0x000fea000383ffff */
[----:B------:R-:W-:Y:S05]  /*2860*/  EXIT ;  /* 0x000000000000794d */ /* 0x000fea0003800000 */
        .weak           $__internal_2_$__cuda_sm20_rcp_rn_f32_slowpath
        .type           $__internal_2_$__cuda_sm20_rcp_rn_f32_slowpath,@function
        .size           $__internal_2_$__cuda_sm20_rcp_rn_f32_slowpath,($__internal_3_$__cuda_sm3x_div_rn_noftz_f32_slowpath - $__internal_2_$__cuda_sm20_rcp_rn_f32_slowpath)
$__internal_2_$__cuda_sm20_rcp_rn_f32_slowpath:
[----:B------:R-:W-:-:S04]  /*2870*/  SHF.L.U32 R0, R5, 0x1, RZ ;  /* 0x0000000105007819 */ /* 0x000fc800000006ff */
[----:B------:R-:W-:Y:S02]  /*2880*/  SHF.R.U32.HI R10, RZ, 0x18, R0 ;  /* 0x00000018ff0a7819 */ /* 0x000fe40000011600 */
[----:B------:R-:W-:Y:S02]  /*2890*/  MOV R0, R5 ;  /* 0x0000000500007202 */ /* 0x000fe40000000f00 */
[----:B------:R-:W-:-:S13]  /*28a0*/  ISETP.NE.U32.AND P0, PT, R10, RZ, PT ;  /* 0x000000ff0a00720c */ /* 0x000fda0003f05070 */
[----:B------:R-:W-:Y:S05]  /*28b0*/  @P0 BRA `(.L_x_61) ;  /* 0x00000000002c0947 */ /* 0x000fea0003800000 */
[----:B------:R-:W-:-:S04]  /*28c0*/  SHF.L.U32 R5, R0, 0x1, RZ ;  /* 0x0000000100057819 */ /* 0x000fc800000006ff */
[----:B------:R-:W-:-:S13]  /*28d0*/  ISETP.NE.AND P0, PT, R5, RZ, PT ;  /* 0x000000ff0500720c */ /* 0x000fda0003f05270 */
[----:B------:R0:W1:Y:S01]  /*28e0*/  @!P0 MUFU.RCP R5, R0 ;  /* 0x0000000000058308 */ /* 0x0000620000001000 */
[----:B------:R-:W-:Y:S05]  /*28f0*/  @!P0 BRA `(.L_x_62) ;  /* 0x0000000000a48947 */ /* 0x000fea0003800000 */
[----:B------:R-:W-:-:S04]  /*2900*/  FFMA R10, R0, 1.84467440737095516160e+19, RZ ;  /* 0x5f800000000a7823 */ /* 0x000fc800000000ff */
[----:B-1----:R-:W0:Y:S02]  /*2910*/  MUFU.RCP R5, R10 ;  /* 0x0000000a00057308 */ /* 0x002e240000001000 */
[----:B0-----:R-:W-:-:S04]  /*2920*/  FFMA R0, R10, R5, -1 ;  /* 0xbf8000000a007423 */ /* 0x001fc80000000005 */
[----:B------:R-:W-:-:S04]  /*2930*/  FADD.FTZ R0, -R0, -RZ ;  /* 0x800000ff00007221 */ /* 0x000fc80000010100 */
[----:B------:R-:W-:-:S04]  /*2940*/  FFMA R0, R5, R0, R5 ;  /* 0x0000000005007223 */ /* 0x000fc80000000005 */
[----:B------:R-:W-:Y:S01]  /*2950*/  FFMA R5, R0, 1.84467440737095516160e+19, RZ ;  /* 0x5f80000000057823 */ /* 0x000fe200000000ff */
[----:B------:R-:W-:Y:S06]  /*2960*/  BRA `(.L_x_62) ;  /* 0x0000000000887947 */ /* 0x000fec0003800000 */
.L_x_61:
        /* <DEDUP_REMOVED lines=33> */
.L_x_63:
[----:B------:R2:W3:Y:S02]  /*2b80*/  MUFU.RCP R5, R0 ;  /* 0x0000000000057308 */ /* 0x0004e40000001000 */
.L_x_62:
[----:B0123--:R-:W-:Y:S02]  /*2b90*/  MOV R0, R5 ;  /* 0x0000000500007202 */ /* 0x00ffe40000000f00 */
[----:B------:R-:W-:-:S04]  /*2ba0*/  MOV R5, 0x0 ;  /* 0x0000000000057802 */ /* 0x000fc80000000f00 */
[----:B------:R-:W-:Y:S05]  /*2bb0*/  RET.REL.NODEC R4 `(trix_batch_f32) ;  /* 0xffffffd404107950 */ /* 0x000fea0003c3ffff */
        .weak           $__internal_3_$__cuda_sm3x_div_rn_noftz_f32_slowpath
        .type           $__internal_3_$__cuda_sm3x_div_rn_noftz_f32_slowpath,@function
        .size           $__internal_3_$__cuda_sm3x_div_rn_noftz_f32_slowpath,(.L_x_76 - $__internal_3_$__cuda_sm3x_div_rn_noftz_f32_slowpath)
$__internal_3_$__cuda_sm3x_div_rn_noftz_f32_slowpath:
        /* <DEDUP_REMOVED lines=22> */
.L_x_64:
        /* <DEDUP_REMOVED lines=28> */
[C---:B------:R-:W-:Y:S01]  /*2ee0*/  IADD3 R13, PT, PT, R15.reuse, 0x20, RZ ;  /* 0x000000200f0d7810 */ /* 0x040fe20007ffe0ff */
[-CC-:B------:R-:W-:Y:S01]  /*2ef0*/  FFMA.RM R11, R0, R14.reuse, R17.reuse ;  /* 0x0000000e000b7223 */ /* 0x180fe20000004011 */
[C---:B------:R-:W-:Y:S02]  /*2f00*/  ISETP.NE.AND P2, PT, R15.reuse, RZ, PT ;  /* 0x000000ff0f00720c */ /* 0x040fe40003f45270 */
[----:B------:R-:W-:Y:S01]  /*2f10*/  LOP3.LUT R12, R10, 0x7fffff, RZ, 0xc0, !PT ;  /* 0x007fffff0a0c7812 */ /* 0x000fe200078ec0ff */
[----:B------:R-:W-:Y:S01]  /*2f20*/  FFMA.RP R10, R0, R14, R17 ;  /* 0x0000000e000a7223 */ /* 0x000fe20000008011 */
[C---:B------:R-:W-:Y:S02]  /*2f30*/  ISETP.NE.AND P1, PT, R15.reuse, RZ, PT ;  /* 0x000000ff0f00720c */ /* 0x040fe40003f25270 */
[----:B------:R-:W-:Y:S02]  /*2f40*/  LOP3.LUT R12, R12, 0x800000, RZ, 0xfc, !PT ;  /* 0x008000000c0c7812 */ /* 0x000fe400078efcff */
[----:B------:R-:W-:-:S02]  /*2f50*/  IADD3 R0, PT, PT, -R15, RZ, RZ ;  /* 0x000000ff0f007210 */ /* 0x000fc40007ffe1ff */
[----:B------:R-:W-:Y:S02]  /*2f60*/  SHF.L.U32 R13, R12, R13, RZ ;  /* 0x0000000d0c0d7219 */ /* 0x000fe400000006ff */
[----:B------:R-:W-:Y:S02]  /*2f70*/  FSETP.NEU.FTZ.AND P0, PT, R10, R11, PT ;  /* 0x0000000b0a00720b */ /* 0x000fe40003f1d000 */
[----:B------:R-:W-:Y:S02]  /*2f80*/  SEL R11, R0, RZ, P2 ;  /* 0x000000ff000b7207 */ /* 0x000fe40001000000 */
[----:B------:R-:W-:Y:S02]  /*2f90*/  ISETP.NE.AND P1, PT, R13, RZ, P1 ;  /* 0x000000ff0d00720c */ /* 0x000fe40000f25270 */
[----:B------:R-:W-:Y:S02]  /*2fa0*/  SHF.R.U32.HI R11, RZ, R11, R12 ;  /* 0x0000000bff0b7219 */ /* 0x000fe4000001160c */
[----:B------:R-:W-:-:S02]  /*2fb0*/  PLOP3.LUT P0, PT, P0, P1, PT, 0xf8, 0x8f ;  /* 0x00000000008f781c */ /* 0x000fc40000703f70 */
[----:B------:R-:W-:Y:S02]  /*2fc0*/  SHF.R.U32.HI R13, RZ, 0x1, R11 ;  /* 0x00000001ff0d7819 */ /* 0x000fe4000001160b */
[----:B------:R-:W-:-:S04]  /*2fd0*/  SEL R0, RZ, 0x1, !P0 ;  /* 0x00000001ff007807 */ /* 0x000fc80004000000 */
[----:B------:R-:W-:-:S04]  /*2fe0*/  LOP3.LUT R0, R0, 0x1, R13, 0xf8, !PT ;  /* 0x0000000100007812 */ /* 0x000fc800078ef80d */
[----:B------:R-:W-:-:S04]  /*2ff0*/  LOP3.LUT R0, R0, R11, RZ, 0xc0, !PT ;  /* 0x0000000b00007212 */ /* 0x000fc800078ec0ff */
[----:B------:R-:W-:-:S04]  /*3000*/  IADD3 R13, PT, PT, R13, R0, RZ ;  /* 0x000000000d0d7210 */ /* 0x000fc80007ffe0ff */
[----:B------:R-:W-:Y:S01]  /*3010*/  LOP3.LUT R8, R13, R8, RZ, 0xfc, !PT ;  /* 0x000000080d087212 */ /* 0x000fe200078efcff */
[----:B------:R-:W-:Y:S06]  /*3020*/  BRA `(.L_x_71) ;  /* 0x0000000000347947 */ /* 0x000fec0003800000 */
.L_x_70:
[----:B------:R-:W-:-:S04]  /*3030*/  LOP3.LUT R8, R8, 0x80000000, RZ, 0xc0, !PT ;  /* 0x8000000008087812 */ /* 0x000fc800078ec0ff */
[----:B------:R-:W-:Y:S01]  /*3040*/  LOP3.LUT R8, R8, 0x7f800000, RZ, 0xfc, !PT ;  /* 0x7f80000008087812 */ /* 0x000fe200078efcff */
[----:B------:R-:W-:Y:S06]  /*3050*/  BRA `(.L_x_71) ;  /* 0x0000000000287947 */ /* 0x000fec0003800000 */
.L_x_69:
[----:B------:R-:W-:Y:S01]  /*3060*/  LEA R8, R11, R8, 0x17 ;  /* 0x000000080b087211 */ /* 0x000fe200078eb8ff */
[----:B------:R-:W-:Y:S06]  /*3070*/  BRA `(.L_x_71) ;  /* 0x0000000000207947 */ /* 0x000fec0003800000 */
.L_x_68:
[----:B------:R-:W-:-:S04]  /*3080*/  LOP3.LUT R8, R10, 0x80000000, R8, 0x48, !PT ;  /* 0x800000000a087812 */ /* 0x000fc800078e4808 */
[----:B------:R-:W-:Y:S01]  /*3090*/  LOP3.LUT R8, R8, 0x7f800000, RZ, 0xfc, !PT ;  /* 0x7f80000008087812 */ /* 0x000fe200078efcff */
[----:B------:R-:W-:Y:S06]  /*30a0*/  BRA `(.L_x_71) ;  /* 0x0000000000147947 */ /* 0x000fec0003800000 */
.L_x_67:
[----:B------:R-:W-:Y:S01]  /*30b0*/  LOP3.LUT R8, R10, 0x80000000, R8, 0x48, !PT ;  /* 0x800000000a087812 */ /* 0x000fe200078e4808 */
[----:B------:R-:W-:Y:S06]  /*30c0*/  BRA `(.L_x_71) ;  /* 0x00000000000c7947 */ /* 0x000fec0003800000 */
.L_x_66:
[----:B------:R-:W0:Y:S01]  /*30d0*/  MUFU.RSQ R8, -QNAN ;  /* 0xffc0000000087908 */ /* 0x000e220000001400 */
[----:B------:R-:W-:Y:S05]  /*30e0*/  BRA `(.L_x_71) ;  /* 0x0000000000047947 */ /* 0x000fea0003800000 */
.L_x_65:
[----:B------:R-:W-:-:S07]  /*30f0*/  FADD.FTZ R8, R0, 2 ;  /* 0x4000000000087421 */ /* 0x000fce0000010000 */
.L_x_71:
[----:B------:R-:W-:Y:S01]  /*3100*/  HFMA2 R11, -RZ, RZ, 0, 0 ;  /* 0x00000000ff0b7431 */ /* 0x000fe200000001ff */
[----:B------:R-:W-:-:S04]  /*3110*/  MOV R10, R4 ;  /* 0x00000004000a7202 */ /* 0x000fc80000000f00 */
[----:B0-----:R-:W-:Y:S05]  /*3120*/  RET.REL.NODEC R10 `(trix_batch_f32) ;  /* 0xffffffcc0ab47950 */ /* 0x001fea0003c3ffff */
.L_x_72:
        /* <DEDUP_REMOVED lines=13> */
.L_x_76:


//--------------------- .nv.shared.reserved.0     --------------------------
	.section	.nv.shared.reserved.0,"aw",@nobits
	.weak		__nv_reservedSMEM_offset_0_alias
	.size		__nv_reservedSMEM_offset_0_alias, 0, 64
	.other		__nv_reservedSMEM_offset_0_alias,@"STO_CUDA_RESERVED_SHARED STV_DEFAULT"
__nv_reservedSMEM_offset_0_alias:
	.zero		0
	.zero		64


//--------------------- .nv.constant0.trix_many_series_one_param_f32 --------------------------
	.section	.nv.constant0.trix_many_series_one_param_f32,"a",@progbits
	.sectionflags	@""
	.align	4
.nv.constant0.trix_many_series_one_param_f32:
	.zero		936


//--------------------- .nv.constant0.trix_batch_f32 --------------------------
	.section	.nv.constant0.trix_batch_f32,"a",@progbits
	.sectionflags	@""
	.align	4
.nv.constant0.trix_batch_f32:
	.zero		936


//--------------------- SYMBOLS --------------------------

	.type		.nv.reservedSmem.offset0,@object
	.size		.nv.reservedSmem.offset0,0x4
